//
// Generated by NVIDIA NVVM Compiler
//
// Compiler Build ID: CL-36424714
// Cuda compilation tools, release 13.0, V13.0.88
// Based on NVVM 20.0.0
//

.version 9.0
.target sm_100
.address_size 64

	// .globl	_Z14layer_norm_gpuPfS_ii

.visible .entry _Z14layer_norm_gpuPfS_ii(
	.param .u64 .ptr .align 1 _Z14layer_norm_gpuPfS_ii_param_0,
	.param .u64 .ptr .align 1 _Z14layer_norm_gpuPfS_ii_param_1,
	.param .u32 _Z14layer_norm_gpuPfS_ii_param_2,
	.param .u32 _Z14layer_norm_gpuPfS_ii_param_3
)
{
	.reg .pred 	%p<29>;
	.reg .b32 	%r<93>;
	.reg .b32 	%f<243>;
	.reg .b64 	%rd<37>;

	ld.param.u64 	%rd7, [_Z14layer_norm_gpuPfS_ii_param_0];
	ld.param.u64 	%rd8, [_Z14layer_norm_gpuPfS_ii_param_1];
	ld.param.u32 	%r59, [_Z14layer_norm_gpuPfS_ii_param_2];
	ld.param.u32 	%r58, [_Z14layer_norm_gpuPfS_ii_param_3];
	cvta.to.global.u64 	%rd1, %rd8;
	cvta.to.global.u64 	%rd2, %rd7;
	mov.u32 	%r60, %tid.x;
	mov.u32 	%r61, %ctaid.x;
	mov.u32 	%r62, %ntid.x;
	mad.lo.s32 	%r1, %r61, %r62, %r60;
	setp.ge.s32 	%p1, %r1, %r59;
	@%p1 bra 	$L__BB0_39;
	setp.lt.s32 	%p2, %r58, 1;
	mov.f32 	%f233, 0f00000000;
	@%p2 bra 	$L__BB0_14;
	mul.lo.s32 	%r2, %r58, %r1;
	and.b32  	%r3, %r58, 15;
	setp.lt.u32 	%p3, %r58, 16;
	mov.f32 	%f233, 0f00000000;
	mov.b32 	%r77, 0;
	@%p3 bra 	$L__BB0_5;
	and.b32  	%r77, %r58, 2147483632;
	neg.s32 	%r75, %r77;
	add.s64 	%rd3, %rd2, 32;
	mov.f32 	%f233, 0f00000000;
	mov.u32 	%r74, %r2;
$L__BB0_4:
	.pragma "nounroll";
	mul.wide.s32 	%rd9, %r74, 4;
	add.s64 	%rd10, %rd3, %rd9;
	ld.global.f32 	%f34, [%rd10+-32];
	add.f32 	%f35, %f233, %f34;
	ld.global.f32 	%f36, [%rd10+-28];
	add.f32 	%f37, %f35, %f36;
	ld.global.f32 	%f38, [%rd10+-24];
	add.f32 	%f39, %f37, %f38;
	ld.global.f32 	%f40, [%rd10+-20];
	add.f32 	%f41, %f39, %f40;
	ld.global.f32 	%f42, [%rd10+-16];
	add.f32 	%f43, %f41, %f42;
	ld.global.f32 	%f44, [%rd10+-12];
	add.f32 	%f45, %f43, %f44;
	ld.global.f32 	%f46, [%rd10+-8];
	add.f32 	%f47, %f45, %f46;
	ld.global.f32 	%f48, [%rd10+-4];
	add.f32 	%f49, %f47, %f48;
	ld.global.f32 	%f50, [%rd10];
	add.f32 	%f51, %f49, %f50;
	ld.global.f32 	%f52, [%rd10+4];
	add.f32 	%f53, %f51, %f52;
	ld.global.f32 	%f54, [%rd10+8];
	add.f32 	%f55, %f53, %f54;
	ld.global.f32 	%f56, [%rd10+12];
	add.f32 	%f57, %f55, %f56;
	ld.global.f32 	%f58, [%rd10+16];
	add.f32 	%f59, %f57, %f58;
	ld.global.f32 	%f60, [%rd10+20];
	add.f32 	%f61, %f59, %f60;
	ld.global.f32 	%f62, [%rd10+24];
	add.f32 	%f63, %f61, %f62;
	ld.global.f32 	%f64, [%rd10+28];
	add.f32 	%f233, %f63, %f64;
	add.s32 	%r75, %r75, 16;
	add.s32 	%r74, %r74, 16;
	setp.ne.s32 	%p4, %r75, 0;
	@%p4 bra 	$L__BB0_4;
$L__BB0_5:
	setp.eq.s32 	%p5, %r3, 0;
	@%p5 bra 	$L__BB0_14;
	and.b32  	%r11, %r58, 7;
	setp.lt.u32 	%p6, %r3, 8;
	@%p6 bra 	$L__BB0_8;
	add.s32 	%r64, %r77, %r2;
	mul.wide.s32 	%rd11, %r64, 4;
	add.s64 	%rd12, %rd2, %rd11;
	ld.global.f32 	%f66, [%rd12];
	add.f32 	%f67, %f233, %f66;
	ld.global.f32 	%f68, [%rd12+4];
	add.f32 	%f69, %f67, %f68;
	ld.global.f32 	%f70, [%rd12+8];
	add.f32 	%f71, %f69, %f70;
	ld.global.f32 	%f72, [%rd12+12];
	add.f32 	%f73, %f71, %f72;
	ld.global.f32 	%f74, [%rd12+16];
	add.f32 	%f75, %f73, %f74;
	ld.global.f32 	%f76, [%rd12+20];
	add.f32 	%f77, %f75, %f76;
	ld.global.f32 	%f78, [%rd12+24];
	add.f32 	%f79, %f77, %f78;
	ld.global.f32 	%f80, [%rd12+28];
	add.f32 	%f233, %f79, %f80;
	add.s32 	%r77, %r77, 8;
$L__BB0_8:
	setp.eq.s32 	%p7, %r11, 0;
	@%p7 bra 	$L__BB0_14;
	and.b32  	%r14, %r58, 3;
	setp.lt.u32 	%p8, %r11, 4;
	@%p8 bra 	$L__BB0_11;
	add.s32 	%r65, %r77, %r2;
	mul.wide.s32 	%rd13, %r65, 4;
	add.s64 	%rd14, %rd2, %rd13;
	ld.global.f32 	%f82, [%rd14];
	add.f32 	%f83, %f233, %f82;
	ld.global.f32 	%f84, [%rd14+4];
	add.f32 	%f85, %f83, %f84;
	ld.global.f32 	%f86, [%rd14+8];
	add.f32 	%f87, %f85, %f86;
	ld.global.f32 	%f88, [%rd14+12];
	add.f32 	%f233, %f87, %f88;
	add.s32 	%r77, %r77, 4;
$L__BB0_11:
	setp.eq.s32 	%p9, %r14, 0;
	@%p9 bra 	$L__BB0_14;
	add.s32 	%r80, %r77, %r2;
	neg.s32 	%r79, %r14;
$L__BB0_13:
	.pragma "nounroll";
	mul.wide.s32 	%rd15, %r80, 4;
	add.s64 	%rd16, %rd2, %rd15;
	ld.global.f32 	%f89, [%rd16];
	add.f32 	%f233, %f233, %f89;
	add.s32 	%r80, %r80, 1;
	add.s32 	%r79, %r79, 1;
	setp.ne.s32 	%p10, %r79, 0;
	@%p10 bra 	$L__BB0_13;
$L__BB0_14:
	setp.lt.s32 	%p11, %r58, 1;
	cvt.rn.f32.s32 	%f14, %r58;
	div.rn.f32 	%f15, %f233, %f14;
	mov.f32 	%f242, 0f00000000;
	@%p11 bra 	$L__BB0_27;
	mul.lo.s32 	%r23, %r58, %r1;
	and.b32  	%r24, %r58, 15;
	setp.lt.u32 	%p12, %r58, 16;
	mov.f32 	%f242, 0f00000000;
	mov.b32 	%r84, 0;
	@%p12 bra 	$L__BB0_18;
	and.b32  	%r84, %r58, 2147483632;
	neg.s32 	%r82, %r84;
	add.s64 	%rd4, %rd2, 32;
	mov.f32 	%f242, 0f00000000;
	mov.u32 	%r81, %r23;
$L__BB0_17:
	.pragma "nounroll";
	mul.wide.s32 	%rd17, %r81, 4;
	add.s64 	%rd18, %rd4, %rd17;
	ld.global.f32 	%f94, [%rd18+-32];
	sub.f32 	%f95, %f94, %f15;
	fma.rn.f32 	%f96, %f95, %f95, %f242;
	ld.global.f32 	%f97, [%rd18+-28];
	sub.f32 	%f98, %f97, %f15;
	fma.rn.f32 	%f99, %f98, %f98, %f96;
	ld.global.f32 	%f100, [%rd18+-24];
	sub.f32 	%f101, %f100, %f15;
	fma.rn.f32 	%f102, %f101, %f101, %f99;
	ld.global.f32 	%f103, [%rd18+-20];
	sub.f32 	%f104, %f103, %f15;
	fma.rn.f32 	%f105, %f104, %f104, %f102;
	ld.global.f32 	%f106, [%rd18+-16];
	sub.f32 	%f107, %f106, %f15;
	fma.rn.f32 	%f108, %f107, %f107, %f105;
	ld.global.f32 	%f109, [%rd18+-12];
	sub.f32 	%f110, %f109, %f15;
	fma.rn.f32 	%f111, %f110, %f110, %f108;
	ld.global.f32 	%f112, [%rd18+-8];
	sub.f32 	%f113, %f112, %f15;
	fma.rn.f32 	%f114, %f113, %f113, %f111;
	ld.global.f32 	%f115, [%rd18+-4];
	sub.f32 	%f116, %f115, %f15;
	fma.rn.f32 	%f117, %f116, %f116, %f114;
	ld.global.f32 	%f118, [%rd18];
	sub.f32 	%f119, %f118, %f15;
	fma.rn.f32 	%f120, %f119, %f119, %f117;
	ld.global.f32 	%f121, [%rd18+4];
	sub.f32 	%f122, %f121, %f15;
	fma.rn.f32 	%f123, %f122, %f122, %f120;
	ld.global.f32 	%f124, [%rd18+8];
	sub.f32 	%f125, %f124, %f15;
	fma.rn.f32 	%f126, %f125, %f125, %f123;
	ld.global.f32 	%f127, [%rd18+12];
	sub.f32 	%f128, %f127, %f15;
	fma.rn.f32 	%f129, %f128, %f128, %f126;
	ld.global.f32 	%f130, [%rd18+16];
	sub.f32 	%f131, %f130, %f15;
	fma.rn.f32 	%f132, %f131, %f131, %f129;
	ld.global.f32 	%f133, [%rd18+20];
	sub.f32 	%f134, %f133, %f15;
	fma.rn.f32 	%f135, %f134, %f134, %f132;
	ld.global.f32 	%f136, [%rd18+24];
	sub.f32 	%f137, %f136, %f15;
	fma.rn.f32 	%f138, %f137, %f137, %f135;
	ld.global.f32 	%f139, [%rd18+28];
	sub.f32 	%f140, %f139, %f15;
	fma.rn.f32 	%f242, %f140, %f140, %f138;
	add.s32 	%r82, %r82, 16;
	add.s32 	%r81, %r81, 16;
	setp.ne.s32 	%p13, %r82, 0;
	@%p13 bra 	$L__BB0_17;
$L__BB0_18:
	setp.eq.s32 	%p14, %r24, 0;
	@%p14 bra 	$L__BB0_27;
	and.b32  	%r32, %r58, 7;
	setp.lt.u32 	%p15, %r24, 8;
	@%p15 bra 	$L__BB0_21;
	add.s32 	%r67, %r84, %r23;
	mul.wide.s32 	%rd19, %r67, 4;
	add.s64 	%rd20, %rd2, %rd19;
	ld.global.f32 	%f142, [%rd20];
	sub.f32 	%f143, %f142, %f15;
	fma.rn.f32 	%f144, %f143, %f143, %f242;
	ld.global.f32 	%f145, [%rd20+4];
	sub.f32 	%f146, %f145, %f15;
	fma.rn.f32 	%f147, %f146, %f146, %f144;
	ld.global.f32 	%f148, [%rd20+8];
	sub.f32 	%f149, %f148, %f15;
	fma.rn.f32 	%f150, %f149, %f149, %f147;
	ld.global.f32 	%f151, [%rd20+12];
	sub.f32 	%f152, %f151, %f15;
	fma.rn.f32 	%f153, %f152, %f152, %f150;
	ld.global.f32 	%f154, [%rd20+16];
	sub.f32 	%f155, %f154, %f15;
	fma.rn.f32 	%f156, %f155, %f155, %f153;
	ld.global.f32 	%f157, [%rd20+20];
	sub.f32 	%f158, %f157, %f15;
	fma.rn.f32 	%f159, %f158, %f158, %f156;
	ld.global.f32 	%f160, [%rd20+24];
	sub.f32 	%f161, %f160, %f15;
	fma.rn.f32 	%f162, %f161, %f161, %f159;
	ld.global.f32 	%f163, [%rd20+28];
	sub.f32 	%f164, %f163, %f15;
	fma.rn.f32 	%f242, %f164, %f164, %f162;
	add.s32 	%r84, %r84, 8;
$L__BB0_21:
	setp.eq.s32 	%p16, %r32, 0;
	@%p16 bra 	$L__BB0_27;
	and.b32  	%r35, %r58, 3;
	setp.lt.u32 	%p17, %r32, 4;
	@%p17 bra 	$L__BB0_24;
	add.s32 	%r68, %r84, %r23;
	mul.wide.s32 	%rd21, %r68, 4;
	add.s64 	%rd22, %rd2, %rd21;
	ld.global.f32 	%f166, [%rd22];
	sub.f32 	%f167, %f166, %f15;
	fma.rn.f32 	%f168, %f167, %f167, %f242;
	ld.global.f32 	%f169, [%rd22+4];
	sub.f32 	%f170, %f169, %f15;
	fma.rn.f32 	%f171, %f170, %f170, %f168;
	ld.global.f32 	%f172, [%rd22+8];
	sub.f32 	%f173, %f172, %f15;
	fma.rn.f32 	%f174, %f173, %f173, %f171;
	ld.global.f32 	%f175, [%rd22+12];
	sub.f32 	%f176, %f175, %f15;
	fma.rn.f32 	%f242, %f176, %f176, %f174;
	add.s32 	%r84, %r84, 4;
$L__BB0_24:
	setp.eq.s32 	%p18, %r35, 0;
	@%p18 bra 	$L__BB0_27;
	add.s32 	%r87, %r84, %r23;
	neg.s32 	%r86, %r35;
$L__BB0_26:
	.pragma "nounroll";
	mul.wide.s32 	%rd23, %r87, 4;
	add.s64 	%rd24, %rd2, %rd23;
	ld.global.f32 	%f177, [%rd24];
	sub.f32 	%f178, %f177, %f15;
	fma.rn.f32 	%f242, %f178, %f178, %f242;
	add.s32 	%r87, %r87, 1;
	add.s32 	%r86, %r86, 1;
	setp.ne.s32 	%p19, %r86, 0;
	@%p19 bra 	$L__BB0_26;
$L__BB0_27:
	setp.lt.s32 	%p20, %r58, 1;
	div.rn.f32 	%f179, %f242, %f14;
	sqrt.rn.f32 	%f29, %f179;
	@%p20 bra 	$L__BB0_39;
	mul.lo.s32 	%r44, %r58, %r1;
	and.b32  	%r45, %r58, 7;
	setp.lt.u32 	%p21, %r58, 8;
	mov.b32 	%r91, 0;
	@%p21 bra 	$L__BB0_31;
	and.b32  	%r91, %r58, 2147483640;
	neg.s32 	%r89, %r91;
	add.s64 	%rd5, %rd2, 16;
	add.s64 	%rd6, %rd1, 16;
	mov.u32 	%r88, %r44;
$L__BB0_30:
	.pragma "nounroll";
	mul.wide.s32 	%rd25, %r88, 4;
	add.s64 	%rd26, %rd5, %rd25;
	add.s64 	%rd27, %rd6, %rd25;
	ld.global.f32 	%f180, [%rd26+-16];
	sub.f32 	%f181, %f180, %f15;
	div.rn.f32 	%f182, %f181, %f29;
	st.global.f32 	[%rd27+-16], %f182;
	ld.global.f32 	%f183, [%rd26+-12];
	sub.f32 	%f184, %f183, %f15;
	div.rn.f32 	%f185, %f184, %f29;
	st.global.f32 	[%rd27+-12], %f185;
	ld.global.f32 	%f186, [%rd26+-8];
	sub.f32 	%f187, %f186, %f15;
	div.rn.f32 	%f188, %f187, %f29;
	st.global.f32 	[%rd27+-8], %f188;
	ld.global.f32 	%f189, [%rd26+-4];
	sub.f32 	%f190, %f189, %f15;
	div.rn.f32 	%f191, %f190, %f29;
	st.global.f32 	[%rd27+-4], %f191;
	ld.global.f32 	%f192, [%rd26];
	sub.f32 	%f193, %f192, %f15;
	div.rn.f32 	%f194, %f193, %f29;
	st.global.f32 	[%rd27], %f194;
	ld.global.f32 	%f195, [%rd26+4];
	sub.f32 	%f196, %f195, %f15;
	div.rn.f32 	%f197, %f196, %f29;
	st.global.f32 	[%rd27+4], %f197;
	ld.global.f32 	%f198, [%rd26+8];
	sub.f32 	%f199, %f198, %f15;
	div.rn.f32 	%f200, %f199, %f29;
	st.global.f32 	[%rd27+8], %f200;
	ld.global.f32 	%f201, [%rd26+12];
	sub.f32 	%f202, %f201, %f15;
	div.rn.f32 	%f203, %f202, %f29;
	st.global.f32 	[%rd27+12], %f203;
	add.s32 	%r89, %r89, 8;
	add.s32 	%r88, %r88, 8;
	setp.ne.s32 	%p22, %r89, 0;
	@%p22 bra 	$L__BB0_30;
$L__BB0_31:
	setp.eq.s32 	%p23, %r45, 0;
	@%p23 bra 	$L__BB0_39;
	and.b32  	%r53, %r58, 3;
	setp.lt.u32 	%p24, %r45, 4;
	@%p24 bra 	$L__BB0_34;
	add.s32 	%r70, %r91, %r44;
	mul.wide.s32 	%rd28, %r70, 4;
	add.s64 	%rd29, %rd2, %rd28;
	ld.global.f32 	%f204, [%rd29];
	sub.f32 	%f205, %f204, %f15;
	div.rn.f32 	%f206, %f205, %f29;
	add.s64 	%rd30, %rd1, %rd28;
	st.global.f32 	[%rd30], %f206;
	ld.global.f32 	%f207, [%rd29+4];
	sub.f32 	%f208, %f207, %f15;
	div.rn.f32 	%f209, %f208, %f29;
	st.global.f32 	[%rd30+4], %f209;
	ld.global.f32 	%f210, [%rd29+8];
	sub.f32 	%f211, %f210, %f15;
	div.rn.f32 	%f212, %f211, %f29;
	st.global.f32 	[%rd30+8], %f212;
	ld.global.f32 	%f213, [%rd29+12];
	sub.f32 	%f214, %f213, %f15;
	div.rn.f32 	%f215, %f214, %f29;
	st.global.f32 	[%rd30+12], %f215;
	add.s32 	%r91, %r91, 4;
$L__BB0_34:
	setp.eq.s32 	%p25, %r53, 0;
	@%p25 bra 	$L__BB0_39;
	setp.eq.s32 	%p26, %r53, 1;
	@%p26 bra 	$L__BB0_37;
	add.s32 	%r71, %r91, %r44;
	mul.wide.s32 	%rd31, %r71, 4;
	add.s64 	%rd32, %rd2, %rd31;
	ld.global.f32 	%f216, [%rd32];
	sub.f32 	%f217, %f216, %f15;
	div.rn.f32 	%f218, %f217, %f29;
	add.s64 	%rd33, %rd1, %rd31;
	st.global.f32 	[%rd33], %f218;
	ld.global.f32 	%f219, [%rd32+4];
	sub.f32 	%f220, %f219, %f15;
	div.rn.f32 	%f221, %f220, %f29;
	st.global.f32 	[%rd33+4], %f221;
	add.s32 	%r91, %r91, 2;
$L__BB0_37:
	and.b32  	%r72, %r58, 1;
	setp.eq.b32 	%p27, %r72, 1;
	not.pred 	%p28, %p27;
	@%p28 bra 	$L__BB0_39;
	add.s32 	%r73, %r91, %r44;
	mul.wide.s32 	%rd34, %r73, 4;
	add.s64 	%rd35, %rd2, %rd34;
	ld.global.f32 	%f222, [%rd35];
	sub.f32 	%f223, %f222, %f15;
	div.rn.f32 	%f224, %f223, %f29;
	add.s64 	%rd36, %rd1, %rd34;
	st.global.f32 	[%rd36], %f224;
$L__BB0_39:
	ret;

}


// ===== COMPILED SASS (sm_100) =====

	.target	sm_100

	.elftype	@"ET_EXEC"


//--------------------- .note.nv.tkinfo           --------------------------
	.section	.note.nv.tkinfo,"",@"SHT_NOTE"
	.sectionflags	@"SHF_NOTE_NV_TKINFO"
	.tkinfo
        /*0018*/ 	.word	0x00000002
        /*0030*/ 	.string	""
        /*0030*/ 	.string	"ptxas"
        /*0030*/ 	.string	"Cuda compilation tools, release 13.0, V13.0.88"
        /*0030*/ 	.string	"Build cuda_13.0.r13.0/compiler.36424714_0"
        /*0030*/ 	.string	"-arch sm_100 -m 64 "



//--------------------- .note.nv.cuinfo           --------------------------
	.section	.note.nv.cuinfo,"",@"SHT_NOTE"
	.sectionflags	@"SHF_NOTE_NV_CUINFO"
        /*0018*/ 	.short	0x0002
        /*001a*/ 	.short	0x0064
        /*001c*/ 	.short	0x0082
	.zero		2


//--------------------- .nv.info                  --------------------------
	.section	.nv.info,"",@"SHT_CUDA_INFO"
	.align	4


	//----- nvinfo : EIATTR_REGCOUNT
	.align		4
        /*0000*/ 	.byte	0x04, 0x2f
        /*0002*/ 	.short	(.L_1 - .L_0)
	.align		4
.L_0:
        /*0004*/ 	.word	index@(_Z14layer_norm_gpuPfS_ii)
        /*0008*/ 	.word	0x00000020


	//----- nvinfo : EIATTR_FRAME_SIZE
	.align		4
.L_1:
        /*000c*/ 	.byte	0x04, 0x11
        /*000e*/ 	.short	(.L_3 - .L_2)
	.align		4
.L_2:
        /*0010*/ 	.word	index@($__internal_1_$__cuda_sm3x_div_rn_noftz_f32_slowpath)
        /*0014*/ 	.word	0x00000000


	//----- nvinfo : EIATTR_FRAME_SIZE
	.align		4
.L_3:
        /*0018*/ 	.byte	0x04, 0x11
        /*001a*/ 	.short	(.L_5 - .L_4)
	.align		4
.L_4:
        /*001c*/ 	.word	index@($__internal_0_$__cuda_sm20_sqrt_rn_f32_slowpath)
        /*0020*/ 	.word	0x00000000


	//----- nvinfo : EIATTR_FRAME_SIZE
	.align		4
.L_5:
        /*0024*/ 	.byte	0x04, 0x11
        /*0026*/ 	.short	(.L_7 - .L_6)
	.align		4
.L_6:
        /*0028*/ 	.word	index@(_Z14layer_norm_gpuPfS_ii)
        /*002c*/ 	.word	0x00000000


	//----- nvinfo : EIATTR_MIN_STACK_SIZE
	.align		4
.L_7:
        /*0030*/ 	.byte	0x04, 0x12
        /*0032*/ 	.short	(.L_9 - .L_8)
	.align		4
.L_8:
        /*0034*/ 	.word	index@(_Z14layer_norm_gpuPfS_ii)
        /*0038*/ 	.word	0x00000000
.L_9:


//--------------------- .nv.compat                --------------------------
	.section	.nv.compat,"",@"SHT_CUDA_COMPAT_INFO"
	.align	4
        /*0000*/ 	.byte	0x02, 0x09, 0x00, 0x00, 0x02, 0x02, 0x01, 0x00, 0x02, 0x05, 0x05, 0x00, 0x03, 0x07, 0x01, 0x01
        /*0010*/ 	.byte	0x02, 0x03, 0x00, 0x00, 0x02, 0x06, 0x01, 0x00, 0x04, 0x0b, 0x08, 0x00, 0x01, 0x00, 0x00, 0x00
        /*0020*/ 	.byte	0x00, 0x00, 0x00, 0x00


//--------------------- .nv.info._Z14layer_norm_gpuPfS_ii --------------------------
	.section	.nv.info._Z14layer_norm_gpuPfS_ii,"",@"SHT_CUDA_INFO"
	.sectionflags	@""
	.align	4


	//----- nvinfo : EIATTR_CUDA_API_VERSION
	.align		4
        /*0000*/ 	.byte	0x04, 0x37
        /*0002*/ 	.short	(.L_11 - .L_10)
.L_10:
        /*0004*/ 	.word	0x00000082


	//----- nvinfo : EIATTR_KPARAM_INFO
	.align		4
.L_11:
        /*0008*/ 	.byte	0x04, 0x17
        /*000a*/ 	.short	(.L_13 - .L_12)
.L_12:
        /*000c*/ 	.word	0x00000000
        /*0010*/ 	.short	0x0003
        /*0012*/ 	.short	0x0014
        /*0014*/ 	.byte	0x00, 0xf0, 0x11, 0x00


	//----- nvinfo : EIATTR_KPARAM_INFO
	.align		4
.L_13:
        /*0018*/ 	.byte	0x04, 0x17
        /*001a*/ 	.short	(.L_15 - .L_14)
.L_14:
        /*001c*/ 	.word	0x00000000
        /*0020*/ 	.short	0x0002
        /*0022*/ 	.short	0x0010
        /*0024*/ 	.byte	0x00, 0xf0, 0x11, 0x00


	//----- nvinfo : EIATTR_KPARAM_INFO
	.align		4
.L_15:
        /*0028*/ 	.byte	0x04, 0x17
        /*002a*/ 	.short	(.L_17 - .L_16)
.L_16:
        /*002c*/ 	.word	0x00000000
        /*0030*/ 	.short	0x0001
        /*0032*/ 	.short	0x0008
        /*0034*/ 	.byte	0x00, 0xf5, 0x21, 0x00


	//----- nvinfo : EIATTR_KPARAM_INFO
	.align		4
.L_17:
        /*0038*/ 	.byte	0x04, 0x17
        /*003a*/ 	.short	(.L_19 - .L_18)
.L_18:
        /*003c*/ 	.word	0x00000000
        /*0040*/ 	.short	0x0000
        /*0042*/ 	.short	0x0000
        /*0044*/ 	.byte	0x00, 0xf5, 0x21, 0x00


	//----- nvinfo : EIATTR_SPARSE_MMA_MASK
	.align		4
.L_19:
        /*0048*/ 	.byte	0x03, 0x50
        /*004a*/ 	.short	0x0000


	//----- nvinfo : EIATTR_MAXREG_COUNT
	.align		4
        /*004c*/ 	.byte	0x03, 0x1b
        /*004e*/ 	.short	0x00ff


	//----- nvinfo : EIATTR_MERCURY_ISA_VERSION
	.align		4
        /*0050*/ 	.byte	0x03, 0x5f
        /*0052*/ 	.short	0x0101


	//----- nvinfo : EIATTR_VRC_CTA_INIT_COUNT
	.align		4
        /*0054*/ 	.byte	0x02, 0x4a
	.zero		1
	.zero		1


	//----- nvinfo : EIATTR_EXIT_INSTR_OFFSETS
	.align		4
        /*0058*/ 	.byte	0x04, 0x1c
        /*005a*/ 	.short	(.L_21 - .L_20)


	//   ....[0]....
.L_20:
        /*005c*/ 	.word	0x00000070


	//   ....[1]....
        /*0060*/ 	.word	0x000012d0


	//   ....[2]....
        /*0064*/ 	.word	0x00001ca0


	//   ....[3]....
        /*0068*/ 	.word	0x00002180


	//   ....[4]....
        /*006c*/ 	.word	0x00002450


	//   ....[5]....
        /*0070*/ 	.word	0x000025c0


	//----- nvinfo : EIATTR_CRS_STACK_SIZE
	.align		4
.L_21:
        /*0074*/ 	.byte	0x04, 0x1e
        /*0076*/ 	.short	(.L_23 - .L_22)
.L_22:
        /*0078*/ 	.word	0x00000000


	//----- nvinfo : EIATTR_CBANK_PARAM_SIZE
	.align		4
.L_23:
        /*007c*/ 	.byte	0x03, 0x19
        /*007e*/ 	.short	0x0018


	//----- nvinfo : EIATTR_PARAM_CBANK
	.align		4
        /*0080*/ 	.byte	0x04, 0x0a
        /*0082*/ 	.short	(.L_25 - .L_24)
	.align		4
.L_24:
        /*0084*/ 	.word	index@(.nv.constant0._Z14layer_norm_gpuPfS_ii)
        /*0088*/ 	.short	0x0380
        /*008a*/ 	.short	0x0018


	//----- nvinfo : EIATTR_SW_WAR
	.align		4
.L_25:
        /*008c*/ 	.byte	0x04, 0x36
        /*008e*/ 	.short	(.L_27 - .L_26)
.L_26:
        /*0090*/ 	.word	0x00000008
.L_27:


//--------------------- .nv.callgraph             --------------------------
	.section	.nv.callgraph,"",@"SHT_CUDA_CALLGRAPH"
	.align	4
	.sectionentsize	8
	.align		4
        /*0000*/ 	.word	0x00000000
	.align		4
        /*0004*/ 	.word	0xffffffff
	.align		4
        /*0008*/ 	.word	0x00000000
	.align		4
        /*000c*/ 	.word	0xfffffffe
	.align		4
        /*0010*/ 	.word	0x00000000
	.align		4
        /*0014*/ 	.word	0xfffffffd
	.align		4
        /*0018*/ 	.word	0x00000000
	.align		4
        /*001c*/ 	.word	0xfffffffc


//--------------------- .text._Z14layer_norm_gpuPfS_ii --------------------------
	.section	.text._Z14layer_norm_gpuPfS_ii,"ax",@progbits
	.align	128
        .global         _Z14layer_norm_gpuPfS_ii
        .type           _Z14layer_norm_gpuPfS_ii,@function
        .size           _Z14layer_norm_gpuPfS_ii,(.L_x_67 - _Z14layer_norm_gpuPfS_ii)
        .other          _Z14layer_norm_gpuPfS_ii,@"STO_CUDA_ENTRY STV_DEFAULT"
_Z14layer_norm_gpuPfS_ii:
.text._Z14layer_norm_gpuPfS_ii:
[----:B------:R-:W-:Y:S01]  /*0000*/  LDC R1, c[0x0][0x37c] ;  /* 0x0000df00ff017b82 */ /* 0x000fe20000000800 */
[----:B------:R-:W0:Y:S07]  /*0010*/  S2R R8, SR_TID.X ;  /* 0x0000000000087919 */ /* 0x000e2e0000002100 */
[----:B------:R-:W0:Y:S01]  /*0020*/  S2UR UR4, SR_CTAID.X ;  /* 0x00000000000479c3 */ /* 0x000e220000002500 */
[----:B------:R-:W1:Y:S07]  /*0030*/  LDCU UR5, c[0x0][0x390] ;  /* 0x00007200ff0577ac */ /* 0x000e6e0008000800 */
[----:B------:R-:W0:Y:S02]  /*0040*/  LDC R3, c[0x0][0x360] ;  /* 0x0000d800ff037b82 */ /* 0x000e240000000800 */
[----:B0-----:R-:W-:-:S05]  /*0050*/  IMAD R8, R3, UR4, R8 ;  /* 0x0000000403087c24 */ /* 0x001fca000f8e0208 */
[----:B-1----:R-:W-:-:S13]  /*0060*/  ISETP.GE.AND P0, PT, R8, UR5, PT ;  /* 0x0000000508007c0c */ /* 0x002fda000bf06270 */
[----:B------:R-:W-:Y:S05]  /*0070*/  @P0 EXIT ;  /* 0x000000000000094d */ /* 0x000fea0003800000 */
[----:B------:R-:W0:Y:S01]  /*0080*/  LDCU UR10, c[0x0][0x394] ;  /* 0x00007280ff0a77ac */ /* 0x000e220008000800 */
[----:B------:R-:W-:Y:S01]  /*0090*/  HFMA2 R4, -RZ, RZ, 0, 0 ;  /* 0x00000000ff047431 */ /* 0x000fe200000001ff */
[----:B------:R-:W1:Y:S01]  /*00a0*/  LDCU.64 UR12, c[0x0][0x358] ;  /* 0x00006b00ff0c77ac */ /* 0x000e620008000a00 */
[----:B0-----:R-:W-:-:S09]  /*00b0*/  UISETP.GE.AND UP0, UPT, UR10, 0x1, UPT ;  /* 0x000000010a00788c */ /* 0x001fd2000bf06270 */
[----:B-1----:R-:W-:Y:S05]  /*00c0*/  BRA.U !UP0, `(.L_x_0) ;  /* 0x0000000508a87547 */ /* 0x002fea000b800000 */
[----:B------:R-:W-:Y:S02]  /*00d0*/  UISETP.GE.U32.AND UP2, UPT, UR10, 0x10, UPT ;  /* 0x000000100a00788c */ /* 0x000fe4000bf46070 */
[----:B------:R-:W-:Y:S01]  /*00e0*/  IMAD R0, R8, UR10, RZ ;  /* 0x0000000a08007c24 */ /* 0x000fe2000f8e02ff */
[----:B------:R-:W-:Y:S01]  /*00f0*/  ULOP3.LUT UR8, UR10, 0xf, URZ, 0xc0, !UPT ;  /* 0x0000000f0a087892 */ /* 0x000fe2000f8ec0ff */
[----:B------:R-:W-:Y:S01]  /*0100*/  MOV R4, RZ ;  /* 0x000000ff00047202 */ /* 0x000fe20000000f00 */
[----:B------:R-:W-:Y:S02]  /*0110*/  UMOV UR4, URZ ;  /* 0x000000ff00047c82 */ /* 0x000fe40008000000 */
[----:B------:R-:W-:Y:S02]  /*0120*/  UISETP.NE.AND UP1, UPT, UR8, URZ, UPT ;  /* 0x000000ff0800728c */ /* 0x000fe4000bf25270 */
[----:B------:R-:W-:Y:S09]  /*0130*/  BRA.U !UP2, `(.L_x_1) ;  /* 0x000000010ab87547 */ /* 0x000ff2000b800000 */
[----:B------:R-:W0:Y:S01]  /*0140*/  LDCU.64 UR6, c[0x0][0x380] ;  /* 0x00007000ff0677ac */ /* 0x000e220008000a00 */
[----:B------:R-:W-:Y:S02]  /*0150*/  MOV R4, RZ ;  /* 0x000000ff00047202 */ /* 0x000fe40000000f00 */
[----:B------:R-:W-:Y:S01]  /*0160*/  MOV R5, R0 ;  /* 0x0000000000057202 */ /* 0x000fe20000000f00 */
[----:B------:R-:W-:-:S04]  /*0170*/  ULOP3.LUT UR4, UR10, 0x7ffffff0, URZ, 0xc0, !UPT ;  /* 0x7ffffff00a047892 */ /* 0x000fc8000f8ec0ff */
[----:B------:R-:W-:Y:S02]  /*0180*/  UIADD3 UR9, UPT, UPT, -UR4, URZ, URZ ;  /* 0x000000ff04097290 */ /* 0x000fe4000fffe1ff */
[----:B0-----:R-:W-:-:S04]  /*0190*/  UIADD3 UR5, UP2, UPT, UR6, 0x20, URZ ;  /* 0x0000002006057890 */ /* 0x001fc8000ff5e0ff */
[----:B------:R-:W-:-:S12]  /*01a0*/  UIADD3.X UR6, UPT, UPT, URZ, UR7, URZ, UP2, !UPT ;  /* 0x00000007ff067290 */ /* 0x000fd800097fe4ff */
.L_x_2:
[----:B------:R-:W-:Y:S02]  /*01b0*/  MOV R2, UR5 ;  /* 0x0000000500027c02 */ /* 0x000fe40008000f00 */
[----:B------:R-:W-:-:S03]  /*01c0*/  MOV R3, UR6 ;  /* 0x0000000600037c02 */ /* 0x000fc60008000f00 */
[----:B------:R-:W-:-:S05]  /*01d0*/  IMAD.WIDE R2, R5, 0x4, R2 ;  /* 0x0000000405027825 */ /* 0x000fca00078e0202 */
[----:B------:R-:W2:Y:S04]  /*01e0*/  LDG.E R15, desc[UR12][R2.64+-0x20] ;  /* 0xffffe00c020f7981 */ /* 0x000ea8000c1e1900 */
[----:B------:R-:W3:Y:S04]  /*01f0*/  LDG.E R16, desc[UR12][R2.64+-0x1c] ;  /* 0xffffe40c02107981 */ /* 0x000ee8000c1e1900 */
[----:B------:R-:W4:Y:S04]  /*0200*/  LDG.E R18, desc[UR12][R2.64+-0x18] ;  /* 0xffffe80c02127981 */ /* 0x000f28000c1e1900 */
[----:B------:R-:W5:Y:S04]  /*0210*/  LDG.E R20, desc[UR12][R2.64+-0x14] ;  /* 0xffffec0c02147981 */ /* 0x000f68000c1e1900 */
        /* <DEDUP_REMOVED lines=11> */
[----:B------:R-:W5:Y:S01]  /*02d0*/  LDG.E R14, desc[UR12][R2.64+0x1c] ;  /* 0x00001c0c020e7981 */ /* 0x000f62000c1e1900 */
[----:B------:R-:W-:Y:S01]  /*02e0*/  UIADD3 UR9, UPT, UPT, UR9, 0x10, URZ ;  /* 0x0000001009097890 */ /* 0x000fe2000fffe0ff */
[----:B------:R-:W-:-:S03]  /*02f0*/  IADD3 R5, PT, PT, R5, 0x10, RZ ;  /* 0x0000001005057810 */ /* 0x000fc60007ffe0ff */
[----:B------:R-:W-:Y:S01]  /*0300*/  UISETP.NE.AND UP2, UPT, UR9, URZ, UPT ;  /* 0x000000ff0900728c */ /* 0x000fe2000bf45270 */
[----:B--2---:R-:W-:-:S04]  /*0310*/  FADD R15, R15, R4 ;  /* 0x000000040f0f7221 */ /* 0x004fc80000000000 */
[----:B---3--:R-:W-:-:S04]  /*0320*/  FADD R15, R15, R16 ;  /* 0x000000100f0f7221 */ /* 0x008fc80000000000 */
[----:B----4-:R-:W-:-:S04]  /*0330*/  FADD R15, R15, R18 ;  /* 0x000000120f0f7221 */ /* 0x010fc80000000000 */
[----:B-----5:R-:W-:-:S04]  /*0340*/  FADD R15, R15, R20 ;  /* 0x000000140f0f7221 */ /* 0x020fc80000000000 */
[----:B------:R-:W-:-:S04]  /*0350*/  FADD R15, R15, R22 ;  /* 0x000000160f0f7221 */ /* 0x000fc80000000000 */
        /* <DEDUP_REMOVED lines=10> */
[----:B------:R-:W-:Y:S01]  /*0400*/  FADD R4, R7, R14 ;  /* 0x0000000e07047221 */ /* 0x000fe20000000000 */
[----:B------:R-:W-:Y:S06]  /*0410*/  BRA.U UP2, `(.L_x_2) ;  /* 0xfffffffd02647547 */ /* 0x000fec000b83ffff */
.L_x_1:
[----:B------:R-:W-:Y:S05]  /*0420*/  BRA.U !UP1, `(.L_x_0) ;  /* 0x0000000109d07547 */ /* 0x000fea000b800000 */
[----:B------:R-:W-:Y:S02]  /*0430*/  UISETP.GE.U32.AND UP1, UPT, UR8, 0x8, UPT ;  /* 0x000000080800788c */ /* 0x000fe4000bf26070 */
[----:B------:R-:W-:-:S04]  /*0440*/  ULOP3.LUT UR6, UR10, 0x7, URZ, 0xc0, !UPT ;  /* 0x000000070a067892 */ /* 0x000fc8000f8ec0ff */
[----:B------:R-:W-:-:S03]  /*0450*/  UISETP.NE.AND UP2, UPT, UR6, URZ, UPT ;  /* 0x000000ff0600728c */ /* 0x000fc6000bf45270 */
[----:B------:R-:W-:Y:S08]  /*0460*/  BRA.U !UP1, `(.L_x_3) ;  /* 0x0000000109507547 */ /* 0x000ff0000b800000 */
[----:B------:R-:W0:Y:S01]  /*0470*/  LDC.64 R2, c[0x0][0x380] ;  /* 0x0000e000ff027b82 */ /* 0x000e220000000a00 */
[----:B------:R-:W-:-:S05]  /*0480*/  IADD3 R5, PT, PT, R0, UR4, RZ ;  /* 0x0000000400057c10 */ /* 0x000fca000fffe0ff */
[----:B0-----:R-:W-:-:S05]  /*0490*/  IMAD.WIDE R2, R5, 0x4, R2 ;  /* 0x0000000405027825 */ /* 0x001fca00078e0202 */
[----:B------:R-:W2:Y:S04]  /*04a0*/  LDG.E R5, desc[UR12][R2.64] ;  /* 0x0000000c02057981 */ /* 0x000ea8000c1e1900 */
[----:B------:R-:W3:Y:S04]  /*04b0*/  LDG.E R6, desc[UR12][R2.64+0x4] ;  /* 0x0000040c02067981 */ /* 0x000ee8000c1e1900 */
[----:B------:R-:W4:Y:S04]  /*04c0*/  LDG.E R10, desc[UR12][R2.64+0x8] ;  /* 0x0000080c020a7981 */ /* 0x000f28000c1e1900 */
[----:B------:R-:W5:Y:S04]  /*04d0*/  LDG.E R12, desc[UR12][R2.64+0xc] ;  /* 0x00000c0c020c7981 */ /* 0x000f68000c1e1900 */
[----:B------:R-:W5:Y:S04]  /*04e0*/  LDG.E R14, desc[UR12][R2.64+0x10] ;  /* 0x0000100c020e7981 */ /* 0x000f68000c1e1900 */
[----:B------:R-:W5:Y:S04]  /*04f0*/  LDG.E R16, desc[UR12][R2.64+0x14] ;  /* 0x0000140c02107981 */ /* 0x000f68000c1e1900 */
[----:B------:R-:W5:Y:S04]  /*0500*/  LDG.E R18, desc[UR12][R2.64+0x18] ;  /* 0x0000180c02127981 */ /* 0x000f68000c1e1900 */
[----:B------:R-:W5:Y:S01]  /*0510*/  LDG.E R20, desc[UR12][R2.64+0x1c] ;  /* 0x00001c0c02147981 */ /* 0x000f62000c1e1900 */
[----:B------:R-:W-:Y:S01]  /*0520*/  UIADD3 UR4, UPT, UPT, UR4, 0x8, URZ ;  /* 0x0000000804047890 */ /* 0x000fe2000fffe0ff */
[----:B--2---:R-:W-:-:S04]  /*0530*/  FADD R5, R4, R5 ;  /* 0x0000000504057221 */ /* 0x004fc80000000000 */
[----:B---3--:R-:W-:-:S04]  /*0540*/  FADD R5, R5, R6 ;  /* 0x0000000605057221 */ /* 0x008fc80000000000 */
[----:B----4-:R-:W-:-:S04]  /*0550*/  FADD R5, R5, R10 ;  /* 0x0000000a05057221 */ /* 0x010fc80000000000 */
[----:B-----5:R-:W-:-:S04]  /*0560*/  FADD R5, R5, R12 ;  /* 0x0000000c05057221 */ /* 0x020fc80000000000 */
[----:B------:R-:W-:-:S04]  /*0570*/  FADD R5, R5, R14 ;  /* 0x0000000e05057221 */ /* 0x000fc80000000000 */
[----:B------:R-:W-:-:S04]  /*0580*/  FADD R5, R5, R16 ;  /* 0x0000001005057221 */ /* 0x000fc80000000000 */
[----:B------:R-:W-:-:S04]  /*0590*/  FADD R5, R5, R18 ;  /* 0x0000001205057221 */ /* 0x000fc80000000000 */
[----:B------:R-:W-:-:S07]  /*05a0*/  FADD R4, R5, R20 ;  /* 0x0000001405047221 */ /* 0x000fce0000000000 */
.L_x_3:
        /* <DEDUP_REMOVED lines=11> */
[----:B------:R-:W5:Y:S01]  /*0660*/  LDG.E R12, desc[UR12][R2.64+0xc] ;  /* 0x00000c0c020c7981 */ /* 0x000f62000c1e1900 */
[----:B------:R-:W-:Y:S01]  /*0670*/  UIADD3 UR4, UPT, UPT, UR4, 0x4, URZ ;  /* 0x0000000404047890 */ /* 0x000fe2000fffe0ff */
[----:B--2---:R-:W-:-:S04]  /*0680*/  FADD R5, R4, R5 ;  /* 0x0000000504057221 */ /* 0x004fc80000000000 */
[----:B---3--:R-:W-:-:S04]  /*0690*/  FADD R5, R5, R6 ;  /* 0x0000000605057221 */ /* 0x008fc80000000000 */
[----:B----4-:R-:W-:-:S04]  /*06a0*/  FADD R5, R5, R10 ;  /* 0x0000000a05057221 */ /* 0x010fc80000000000 */
[----:B-----5:R-:W-:-:S07]  /*06b0*/  FADD R4, R5, R12 ;  /* 0x0000000c05047221 */ /* 0x020fce0000000000 */
.L_x_4:
[----:B------:R-:W-:Y:S05]  /*06c0*/  BRA.U !UP2, `(.L_x_0) ;  /* 0x000000010a287547 */ /* 0x000fea000b800000 */
[----:B------:R-:W0:Y:S01]  /*06d0*/  LDC.64 R6, c[0x0][0x380] ;  /* 0x0000e000ff067b82 */ /* 0x000e220000000a00 */
[----:B------:R-:W-:Y:S01]  /*06e0*/  IADD3 R5, PT, PT, R0, UR4, RZ ;  /* 0x0000000400057c10 */ /* 0x000fe2000fffe0ff */
[----:B------:R-:W-:-:S12]  /*06f0*/  UIADD3 UR5, UPT, UPT, -UR5, URZ, URZ ;  /* 0x000000ff05057290 */ /* 0x000fd8000fffe1ff */
.L_x_5:
[----:B0-----:R-:W-:-:S06]  /*0700*/  IMAD.WIDE R2, R5, 0x4, R6 ;  /* 0x0000000405027825 */ /* 0x001fcc00078e0206 */
[----:B------:R-:W2:Y:S01]  /*0710*/  LDG.E R3, desc[UR12][R2.64] ;  /* 0x0000000c02037981 */ /* 0x000ea2000c1e1900 */
[----:B------:R-:W-:Y:S01]  /*0720*/  UIADD3 UR5, UPT, UPT, UR5, 0x1, URZ ;  /* 0x0000000105057890 */ /* 0x000fe2000fffe0ff */
[----:B------:R-:W-:-:S03]  /*0730*/  IADD3 R5, PT, PT, R5, 0x1, RZ ;  /* 0x0000000105057810 */ /* 0x000fc60007ffe0ff */
[----:B------:R-:W-:Y:S01]  /*0740*/  UISETP.NE.AND UP1, UPT, UR5, URZ, UPT ;  /* 0x000000ff0500728c */ /* 0x000fe2000bf25270 */
[----:B--2---:R-:W-:-:S08]  /*0750*/  FADD R4, R3, R4 ;  /* 0x0000000403047221 */ /* 0x004fd00000000000 */
[----:B------:R-:W-:Y:S05]  /*0760*/  BRA.U UP1, `(.L_x_5) ;  /* 0xfffffffd01e47547 */ /* 0x000fea000b83ffff */
.L_x_0:
[----:B------:R-:W-:Y:S01]  /*0770*/  I2FP.F32.S32 R3, UR10 ;  /* 0x0000000a00037c45 */ /* 0x000fe20008201400 */
[----:B------:R-:W-:Y:S03]  /*0780*/  BSSY.RECONVERGENT B2, `(.L_x_6) ;  /* 0x000000d000027945 */ /* 0x000fe60003800200 */
[----:B------:R-:W0:Y:S08]  /*0790*/  MUFU.RCP R0, R3 ;  /* 0x0000000300007308 */ /* 0x000e300000001000 */
[----:B------:R-:W1:Y:S01]  /*07a0*/  FCHK P0, R4, R3 ;  /* 0x0000000304007302 */ /* 0x000e620000000000 */
[----:B0-----:R-:W-:-:S04]  /*07b0*/  FFMA R5, -R3, R0, 1 ;  /* 0x3f80000003057423 */ /* 0x001fc80000000100 */
[----:B------:R-:W-:-:S04]  /*07c0*/  FFMA R0, R0, R5, R0 ;  /* 0x0000000500007223 */ /* 0x000fc80000000000 */
[----:B------:R-:W-:-:S04]  /*07d0*/  FFMA R5, R0, R4, RZ ;  /* 0x0000000400057223 */ /* 0x000fc800000000ff */
[----:B------:R-:W-:-:S04]  /*07e0*/  FFMA R2, -R3, R5, R4 ;  /* 0x0000000503027223 */ /* 0x000fc80000000104 */
[----:B------:R-:W-:Y:S01]  /*07f0*/  FFMA R2, R0, R2, R5 ;  /* 0x0000000200027223 */ /* 0x000fe20000000005 */
[----:B-1----:R-:W-:Y:S06]  /*0800*/  @!P0 BRA `(.L_x_7) ;  /* 0x0000000000108947 */ /* 0x002fec0003800000 */
[----:B------:R-:W-:Y:S02]  /*0810*/  MOV R0, R4 ;  /* 0x0000000400007202 */ /* 0x000fe40000000f00 */
[----:B------:R-:W-:-:S07]  /*0820*/  MOV R10, 0x840 ;  /* 0x00000840000a7802 */ /* 0x000fce0000000f00 */
[----:B------:R-:W-:Y:S05]  /*0830*/  CALL.REL.NOINC `($__internal_1_$__cuda_sm3x_div_rn_noftz_f32_slowpath) ;  /* 0x0000001c00bc7944 */ /* 0x000fea0003c00000 */
[----:B------:R-:W-:-:S07]  /*0840*/  MOV R2, R9 ;  /* 0x0000000900027202 */ /* 0x000fce0000000f00 */
.L_x_7:
[----:B------:R-:W-:Y:S05]  /*0850*/  BSYNC.RECONVERGENT B2 ;  /* 0x0000000000027941 */ /* 0x000fea0003800200 */
.L_x_6:
[----:B------:R-:W-:Y:S01]  /*0860*/  HFMA2 R6, -RZ, RZ, 0, 0 ;  /* 0x00000000ff067431 */ /* 0x000fe200000001ff */
[----:B------:R-:W-:Y:S06]  /*0870*/  BRA.U !UP0, `(.L_x_8) ;  /* 0x0000000908207547 */ /* 0x000fec000b800000 */
[----:B------:R-:W0:Y:S01]  /*0880*/  LDCU UR5, c[0x0][0x394] ;  /* 0x00007280ff0577ac */ /* 0x000e220008000800 */
[----:B------:R-:W-:Y:S01]  /*0890*/  MOV R6, RZ ;  /* 0x000000ff00067202 */ /* 0x000fe20000000f00 */
[----:B------:R-:W-:Y:S01]  /*08a0*/  UMOV UR4, URZ ;  /* 0x000000ff00047c82 */ /* 0x000fe20008000000 */
[----:B0-----:R-:W-:Y:S02]  /*08b0*/  UISETP.GE.U32.AND UP1, UPT, UR5, 0x10, UPT ;  /* 0x000000100500788c */ /* 0x001fe4000bf26070 */
[----:B------:R-:W-:Y:S01]  /*08c0*/  IMAD R0, R8, UR5, RZ ;  /* 0x0000000508007c24 */ /* 0x000fe2000f8e02ff */
[----:B------:R-:W-:-:S04]  /*08d0*/  ULOP3.LUT UR9, UR5, 0xf, URZ, 0xc0, !UPT ;  /* 0x0000000f05097892 */ /* 0x000fc8000f8ec0ff */
        /* <DEDUP_REMOVED lines=9> */
.L_x_10:
        /* <DEDUP_REMOVED lines=22> */
[----:B--2---:R-:W-:-:S04]  /*0ad0*/  FADD R14, R14, -R2 ;  /* 0x800000020e0e7221 */ /* 0x004fc80000000000 */
[----:B------:R-:W-:Y:S01]  /*0ae0*/  FFMA R6, R14, R14, R6 ;  /* 0x0000000e0e067223 */ /* 0x000fe20000000006 */
[--C-:B---3--:R-:W-:Y:S01]  /*0af0*/  FADD R16, R16, -R2.reuse ;  /* 0x8000000210107221 */ /* 0x108fe20000000000 */
[----:B----4-:R-:W-:-:S03]  /*0b00*/  FADD R18, R18, -R2 ;  /* 0x8000000212127221 */ /* 0x010fc60000000000 */
[----:B------:R-:W-:Y:S01]  /*0b10*/  FFMA R6, R16, R16, R6 ;  /* 0x0000001010067223 */ /* 0x000fe20000000006 */
[----:B-----5:R-:W-:-:S03]  /*0b20*/  FADD R10, R10, -R2 ;  /* 0x800000020a0a7221 */ /* 0x020fc60000000000 */
[----:B------:R-:W-:Y:S01]  /*0b30*/  FFMA R6, R18, R18, R6 ;  /* 0x0000001212067223 */ /* 0x000fe20000000006 */
[----:B------:R-:W-:-:S03]  /*0b40*/  FADD R29, R29, -R2 ;  /* 0x800000021d1d7221 */ /* 0x000fc60000000000 */
        /* <DEDUP_REMOVED lines=22> */
[----:B------:R-:W-:-:S04]  /*0cb0*/  FFMA R6, R9, R9, R6 ;  /* 0x0000000909067223 */ /* 0x000fc80000000006 */
[----:B------:R-:W-:Y:S01]  /*0cc0*/  FFMA R6, R5, R5, R6 ;  /* 0x0000000505067223 */ /* 0x000fe20000000006 */
[----:B------:R-:W-:Y:S06]  /*0cd0*/  BRA.U UP1, `(.L_x_10) ;  /* 0xfffffffd01247547 */ /* 0x000fec000b83ffff */
.L_x_9:
        /* <DEDUP_REMOVED lines=32> */
[----:B------:R-:W-:-:S07]  /*0ee0*/  FFMA R6, R21, R21, R6 ;  /* 0x0000001515067223 */ /* 0x000fce0000000006 */
.L_x_11:
        /* <DEDUP_REMOVED lines=19> */
[----:B------:R-:W-:-:S04]  /*1020*/  FFMA R6, R11, R11, R6 ;  /* 0x0000000b0b067223 */ /* 0x000fc80000000006 */
[----:B------:R-:W-:-:S07]  /*1030*/  FFMA R6, R13, R13, R6 ;  /* 0x0000000d0d067223 */ /* 0x000fce0000000006 */
.L_x_12:
[----:B------:R-:W-:Y:S05]  /*1040*/  BRA.U !UP1, `(.L_x_8) ;  /* 0x00000001092c7547 */ /* 0x000fea000b800000 */
[----:B------:R-:W0:Y:S01]  /*1050*/  LDC.64 R10, c[0x0][0x380] ;  /* 0x0000e000ff0a7b82 */ /* 0x000e220000000a00 */
[----:B------:R-:W-:Y:S01]  /*1060*/  IADD3 R7, PT, PT, R0, UR4, RZ ;  /* 0x0000000400077c10 */ /* 0x000fe2000fffe0ff */
[----:B------:R-:W-:-:S12]  /*1070*/  UIADD3 UR5, UPT, UPT, -UR5, URZ, URZ ;  /* 0x000000ff05057290 */ /* 0x000fd8000fffe1ff */
.L_x_13:
[----:B0-----:R-:W-:-:S06]  /*1080*/  IMAD.WIDE R4, R7, 0x4, R10 ;  /* 0x0000000407047825 */ /* 0x001fcc00078e020a */
[----:B------:R-:W2:Y:S01]  /*1090*/  LDG.E R5, desc[UR12][R4.64] ;  /* 0x0000000c04057981 */ /* 0x000ea2000c1e1900 */
[----:B------:R-:W-:Y:S01]  /*10a0*/  UIADD3 UR5, UPT, UPT, UR5, 0x1, URZ ;  /* 0x0000000105057890 */ /* 0x000fe2000fffe0ff */
[----:B------:R-:W-:-:S03]  /*10b0*/  IADD3 R7, PT, PT, R7, 0x1, RZ ;  /* 0x0000000107077810 */ /* 0x000fc60007ffe0ff */
[----:B------:R-:W-:Y:S01]  /*10c0*/  UISETP.NE.AND UP0, UPT, UR5, URZ, UPT ;  /* 0x000000ff0500728c */ /* 0x000fe2000bf05270 */
[----:B--2---:R-:W-:-:S04]  /*10d0*/  FADD R9, R5, -R2 ;  /* 0x8000000205097221 */ /* 0x004fc80000000000 */
[----:B------:R-:W-:-:S04]  /*10e0*/  FFMA R6, R9, R9, R6 ;  /* 0x0000000909067223 */ /* 0x000fc80000000006 */
[----:B------:R-:W-:Y:S05]  /*10f0*/  BRA.U UP0, `(.L_x_13) ;  /* 0xfffffffd00e07547 */ /* 0x000fea000b83ffff */
.L_x_8:
[----:B------:R-:W0:Y:S01]  /*1100*/  MUFU.RCP R0, R3 ;  /* 0x0000000300007308 */ /* 0x000e220000001000 */
[----:B------:R-:W1:Y:S01]  /*1110*/  LDC R4, c[0x0][0x394] ;  /* 0x0000e500ff047b82 */ /* 0x000e620000000800 */
[----:B------:R-:W-:Y:S06]  /*1120*/  BSSY.RECONVERGENT B2, `(.L_x_14) ;  /* 0x000000d000027945 */ /* 0x000fec0003800200 */
[----:B------:R-:W2:Y:S01]  /*1130*/  FCHK P0, R6, R3 ;  /* 0x0000000306007302 */ /* 0x000ea20000000000 */
[----:B0-----:R-:W-:-:S04]  /*1140*/  FFMA R5, -R3, R0, 1 ;  /* 0x3f80000003057423 */ /* 0x001fc80000000100 */
[----:B------:R-:W-:-:S04]  /*1150*/  FFMA R0, R0, R5, R0 ;  /* 0x0000000500007223 */ /* 0x000fc80000000000 */
[----:B------:R-:W-:Y:S01]  /*1160*/  FFMA R5, R0, R6, RZ ;  /* 0x0000000600057223 */ /* 0x000fe200000000ff */
[----:B-1----:R-:W-:-:S03]  /*1170*/  ISETP.GE.AND P2, PT, R4, 0x1, PT ;  /* 0x000000010400780c */ /* 0x002fc60003f46270 */
[----:B------:R-:W-:-:S04]  /*1180*/  FFMA R4, -R3, R5, R6 ;  /* 0x0000000503047223 */ /* 0x000fc80000000106 */
[----:B------:R-:W-:Y:S01]  /*1190*/  FFMA R0, R0, R4, R5 ;  /* 0x0000000400007223 */ /* 0x000fe20000000005 */
[----:B--2---:R-:W-:Y:S06]  /*11a0*/  @!P0 BRA `(.L_x_15) ;  /* 0x0000000000108947 */ /* 0x004fec0003800000 */
[----:B------:R-:W-:Y:S02]  /*11b0*/  MOV R0, R6 ;  /* 0x0000000600007202 */ /* 0x000fe40000000f00 */
[----:B------:R-:W-:-:S07]  /*11c0*/  MOV R10, 0x11e0 ;  /* 0x000011e0000a7802 */ /* 0x000fce0000000f00 */
[----:B------:R-:W-:Y:S05]  /*11d0*/  CALL.REL.NOINC `($__internal_1_$__cuda_sm3x_div_rn_noftz_f32_slowpath) ;  /* 0x0000001400547944 */ /* 0x000fea0003c00000 */
[----:B------:R-:W-:-:S07]  /*11e0*/  MOV R0, R9 ;  /* 0x0000000900007202 */ /* 0x000fce0000000f00 */
.L_x_15:
[----:B------:R-:W-:Y:S05]  /*11f0*/  BSYNC.RECONVERGENT B2 ;  /* 0x0000000000027941 */ /* 0x000fea0003800200 */
.L_x_14:
[----:B------:R-:W-:Y:S01]  /*1200*/  IADD3 R3, PT, PT, R0, -0xd000000, RZ ;  /* 0xf300000000037810 */ /* 0x000fe20007ffe0ff */
[----:B------:R0:W1:Y:S01]  /*1210*/  MUFU.RSQ R5, R0 ;  /* 0x0000000000057308 */ /* 0x0000620000001400 */
[----:B------:R-:W-:Y:S02]  /*1220*/  BSSY.RECONVERGENT B0, `(.L_x_16) ;  /* 0x000000a000007945 */ /* 0x000fe40003800200 */
[----:B------:R-:W-:-:S13]  /*1230*/  ISETP.GT.U32.AND P0, PT, R3, 0x727fffff, PT ;  /* 0x727fffff0300780c */ /* 0x000fda0003f04070 */
[----:B0-----:R-:W-:Y:S05]  /*1240*/  @!P0 BRA `(.L_x_17) ;  /* 0x00000000000c8947 */ /* 0x001fea0003800000 */
[----:B------:R-:W-:-:S07]  /*1250*/  MOV R9, 0x1270 ;  /* 0x0000127000097802 */ /* 0x000fce0000000f00 */
[----:B-1----:R-:W-:Y:S05]  /*1260*/  CALL.REL.NOINC `($__internal_0_$__cuda_sm20_sqrt_rn_f32_slowpath) ;  /* 0x0000001000d87944 */ /* 0x002fea0003c00000 */
[----:B------:R-:W-:Y:S05]  /*1270*/  BRA `(.L_x_18) ;  /* 0x0000000000107947 */ /* 0x000fea0003800000 */
.L_x_17:
[C---:B-1----:R-:W-:Y:S01]  /*1280*/  FMUL.FTZ R3, R5.reuse, R0 ;  /* 0x0000000005037220 */ /* 0x042fe20000410000 */
[----:B------:R-:W-:-:S03]  /*1290*/  FMUL.FTZ R4, R5, 0.5 ;  /* 0x3f00000005047820 */ /* 0x000fc60000410000 */
[----:B------:R-:W-:-:S04]  /*12a0*/  FFMA R0, -R3, R3, R0 ;  /* 0x0000000303007223 */ /* 0x000fc80000000100 */
[----:B------:R-:W-:-:S07]  /*12b0*/  FFMA R3, R0, R4, R3 ;  /* 0x0000000400037223 */ /* 0x000fce0000000003 */
.L_x_18:
[----:B------:R-:W-:Y:S05]  /*12c0*/  BSYNC.RECONVERGENT B0 ;  /* 0x0000000000007941 */ /* 0x000fea0003800200 */
.L_x_16:
[----:B------:R-:W-:Y:S05]  /*12d0*/  @!P2 EXIT ;  /* 0x000000000000a94d */ /* 0x000fea0003800000 */
[----:B------:R-:W0:Y:S01]  /*12e0*/  LDCU UR5, c[0x0][0x394] ;  /* 0x00007280ff0577ac */ /* 0x000e220008000800 */
[----:B------:R-:W-:Y:S01]  /*12f0*/  UMOV UR4, URZ ;  /* 0x000000ff00047c82 */ /* 0x000fe20008000000 */
[----:B0-----:R-:W-:Y:S02]  /*1300*/  UISETP.GE.U32.AND UP0, UPT, UR5, 0x8, UPT ;  /* 0x000000080500788c */ /* 0x001fe4000bf06070 */
[----:B------:R-:W-:Y:S01]  /*1310*/  IMAD R8, R8, UR5, RZ ;  /* 0x0000000508087c24 */ /* 0x000fe2000f8e02ff */
[----:B------:R-:W-:-:S06]  /*1320*/  ULOP3.LUT UR14, UR5, 0x7, URZ, 0xc0, !UPT ;  /* 0x00000007050e7892 */ /* 0x000fcc000f8ec0ff */
[----:B------:R-:W-:Y:S06]  /*1330*/  BRA.U !UP0, `(.L_x_19) ;  /* 0x0000000908547547 */ /* 0x000fec000b800000 */
[----:B------:R-:W0:Y:S01]  /*1340*/  LDCU.128 UR8, c[0x0][0x380] ;  /* 0x00007000ff0877ac */ /* 0x000e220008000c00 */
[----:B------:R-:W-:Y:S01]  /*1350*/  MOV R12, R8 ;  /* 0x00000008000c7202 */ /* 0x000fe20000000f00 */
[----:B------:R-:W-:Y:S02]  /*1360*/  ULOP3.LUT UR4, UR5, 0x7ffffff8, URZ, 0xc0, !UPT ;  /* 0x7ffffff805047892 */ /* 0x000fe4000f8ec0ff */
[----:B0-----:R-:W-:Y:S02]  /*1370*/  UIADD3 UR7, UP0, UPT, UR8, 0x10, URZ ;  /* 0x0000001008077890 */ /* 0x001fe4000ff1e0ff */
[----:B------:R-:W-:Y:S02]  /*1380*/  UIADD3 UR5, UP1, UPT, UR10, 0x10, URZ ;  /* 0x000000100a057890 */ /* 0x000fe4000ff3e0ff */
[----:B------:R-:W-:Y:S02]  /*1390*/  UIADD3 UR10, UPT, UPT, -UR4, URZ, URZ ;  /* 0x000000ff040a7290 */ /* 0x000fe4000fffe1ff */
[----:B------:R-:W-:-:S02]  /*13a0*/  UIADD3.X UR8, UPT, UPT, URZ, UR9, URZ, UP0, !UPT ;  /* 0x00000009ff087290 */ /* 0x000fc400087fe4ff */
[----:B------:R-:W-:-:S12]  /*13b0*/  UIADD3.X UR6, UPT, UPT, URZ, UR11, URZ, UP1, !UPT ;  /* 0x0000000bff067290 */ /* 0x000fd80008ffe4ff */
.L_x_36:
[----:B------:R-:W-:Y:S02]  /*13c0*/  MOV R6, UR7 ;  /* 0x0000000700067c02 */ /* 0x000fe40008000f00 */
[----:B------:R-:W-:-:S03]  /*13d0*/  MOV R7, UR8 ;  /* 0x0000000800077c02 */ /* 0x000fc60008000f00 */
[----:B------:R-:W-:-:S05]  /*13e0*/  IMAD.WIDE R6, R12, 0x4, R6 ;  /* 0x000000040c067825 */ /* 0x000fca00078e0206 */
[----:B0-----:R-:W2:Y:S01]  /*13f0*/  LDG.E R5, desc[UR12][R6.64+-0x10] ;  /* 0xfffff00c06057981 */ /* 0x001ea2000c1e1900 */
[----:B------:R-:W0:Y:S01]  /*1400*/  MUFU.RCP R0, R3 ;  /* 0x0000000300007308 */ /* 0x000e220000001000 */
[----:B------:R-:W-:Y:S01]  /*1410*/  UIADD3 UR10, UPT, UPT, UR10, 0x8, URZ ;  /* 0x000000080a0a7890 */ /* 0x000fe2000fffe0ff */
[----:B------:R-:W-:Y:S01]  /*1420*/  MOV R4, UR5 ;  /* 0x0000000500047c02 */ /* 0x000fe20008000f00 */
[----:B------:R-:W-:Y:S02]  /*1430*/  BSSY.RECONVERGENT B2, `(.L_x_20) ;  /* 0x000000e000027945 */ /* 0x000fe40003800200 */
[----:B------:R-:W-:Y:S01]  /*1440*/  UISETP.NE.AND UP0, UPT, UR10, URZ, UPT ;  /* 0x000000ff0a00728c */ /* 0x000fe2000bf05270 */
[----:B0-----:R-:W-:-:S04]  /*1450*/  FFMA R9, R0, -R3, 1 ;  /* 0x3f80000000097423 */ /* 0x001fc80000000803 */
[----:B------:R-:W-:Y:S01]  /*1460*/  FFMA R9, R0, R9, R0 ;  /* 0x0000000900097223 */ /* 0x000fe20000000000 */
[----:B--2---:R-:W-:Y:S01]  /*1470*/  FADD R0, R5, -R2 ;  /* 0x8000000205007221 */ /* 0x004fe20000000000 */
[----:B------:R-:W-:-:S03]  /*1480*/  MOV R5, UR6 ;  /* 0x0000000600057c02 */ /* 0x000fc60008000f00 */
[----:B------:R-:W0:Y:S01]  /*1490*/  FCHK P0, R0, R3 ;  /* 0x0000000300007302 */ /* 0x000e220000000000 */
[----:B------:R-:W-:Y:S01]  /*14a0*/  FFMA R10, R0, R9, RZ ;  /* 0x00000009000a7223 */ /* 0x000fe200000000ff */
[----:B------:R-:W-:-:S04]  /*14b0*/  IMAD.WIDE R4, R12, 0x4, R4 ;  /* 0x000000040c047825 */ /* 0x000fc800078e0204 */
[----:B------:R-:W-:-:S04]  /*14c0*/  FFMA R11, R10, -R3, R0 ;  /* 0x800000030a0b7223 */ /* 0x000fc80000000000 */
[----:B------:R-:W-:Y:S01]  /*14d0*/  FFMA R9, R9, R11, R10 ;  /* 0x0000000b09097223 */ /* 0x000fe2000000000a */
[----:B0-----:R-:W-:Y:S06]  /*14e0*/  @!P0 BRA `(.L_x_21) ;  /* 0x0000000000088947 */ /* 0x001fec0003800000 */
[----:B------:R-:W-:-:S07]  /*14f0*/  MOV R10, 0x1510 ;  /* 0x00001510000a7802 */ /* 0x000fce0000000f00 */
[----:B------:R-:W-:Y:S05]  /*1500*/  CALL.REL.NOINC `($__internal_1_$__cuda_sm3x_div_rn_noftz_f32_slowpath) ;  /* 0x0000001000887944 */ /* 0x000fea0003c00000 */
.L_x_21:
[----:B------:R-:W-:Y:S05]  /*1510*/  BSYNC.RECONVERGENT B2 ;  /* 0x0000000000027941 */ /* 0x000fea0003800200 */
.L_x_20:
[----:B------:R0:W-:Y:S04]  /*1520*/  STG.E desc[UR12][R4.64+-0x10], R9 ;  /* 0xfffff00904007986 */ /* 0x0001e8000c10190c */
[----:B------:R-:W2:Y:S01]  /*1530*/  LDG.E R11, desc[UR12][R6.64+-0xc] ;  /* 0xfffff40c060b7981 */ /* 0x000ea2000c1e1900 */
[----:B------:R-:W1:Y:S01]  /*1540*/  MUFU.RCP R0, R3 ;  /* 0x0000000300007308 */ /* 0x000e620000001000 */
[----:B------:R-:W-:Y:S01]  /*1550*/  BSSY.RECONVERGENT B2, `(.L_x_22) ;  /* 0x000000d000027945 */ /* 0x000fe20003800200 */
[----:B-1----:R-:W-:-:S04]  /*1560*/  FFMA R15, R0, -R3, 1 ;  /* 0x3f800000000f7423 */ /* 0x002fc80000000803 */
[----:B------:R-:W-:Y:S01]  /*1570*/  FFMA R0, R0, R15, R0 ;  /* 0x0000000f00007223 */ /* 0x000fe20000000000 */
[----:B--2---:R-:W-:-:S04]  /*1580*/  FADD R13, R11, -R2 ;  /* 0x800000020b0d7221 */ /* 0x004fc80000000000 */
[----:B------:R-:W1:Y:S01]  /*1590*/  FCHK P0, R13, R3 ;  /* 0x000000030d007302 */ /* 0x000e620000000000 */
[----:B------:R-:W-:-:S04]  /*15a0*/  FFMA R10, R0, R13, RZ ;  /* 0x0000000d000a7223 */ /* 0x000fc800000000ff */
[----:B------:R-:W-:-:S04]  /*15b0*/  FFMA R11, R10, -R3, R13 ;  /* 0x800000030a0b7223 */ /* 0x000fc8000000000d */
[----:B------:R-:W-:Y:S01]  /*15c0*/  FFMA R11, R0, R11, R10 ;  /* 0x0000000b000b7223 */ /* 0x000fe2000000000a */
[----:B01----:R-:W-:Y:S06]  /*15d0*/  @!P0 BRA `(.L_x_23) ;  /* 0x0000000000108947 */ /* 0x003fec0003800000 */
[----:B------:R-:W-:Y:S02]  /*15e0*/  MOV R0, R13 ;  /* 0x0000000d00007202 */ /* 0x000fe40000000f00 */
[----:B------:R-:W-:-:S07]  /*15f0*/  MOV R10, 0x1610 ;  /* 0x00001610000a7802 */ /* 0x000fce0000000f00 */
[----:B------:R-:W-:Y:S05]  /*1600*/  CALL.REL.NOINC `($__internal_1_$__cuda_sm3x_div_rn_noftz_f32_slowpath) ;  /* 0x0000001000487944 */ /* 0x000fea0003c00000 */
[----:B------:R-:W-:-:S07]  /*1610*/  MOV R11, R9 ;  /* 0x00000009000b7202 */ /* 0x000fce0000000f00 */
.L_x_23:
[----:B------:R-:W-:Y:S05]  /*1620*/  BSYNC.RECONVERGENT B2 ;  /* 0x0000000000027941 */ /* 0x000fea0003800200 */
.L_x_22:
        /* <DEDUP_REMOVED lines=15> */
.L_x_25:
[----:B------:R-:W-:Y:S05]  /*1720*/  BSYNC.RECONVERGENT B2 ;  /* 0x0000000000027941 */ /* 0x000fea0003800200 */
.L_x_24:
        /* <DEDUP_REMOVED lines=16> */
.L_x_27:
[----:B------:R-:W-:Y:S05]  /*1830*/  BSYNC.RECONVERGENT B2 ;  /* 0x0000000000027941 */ /* 0x000fea0003800200 */
.L_x_26:
        /* <DEDUP_REMOVED lines=15> */
.L_x_29:
[----:B------:R-:W-:Y:S05]  /*1930*/  BSYNC.RECONVERGENT B2 ;  /* 0x0000000000027941 */ /* 0x000fea0003800200 */
.L_x_28:
        /* <DEDUP_REMOVED lines=16> */
.L_x_31:
[----:B------:R-:W-:Y:S05]  /*1a40*/  BSYNC.RECONVERGENT B2 ;  /* 0x0000000000027941 */ /* 0x000fea0003800200 */
.L_x_30:
        /* <DEDUP_REMOVED lines=15> */
.L_x_33:
[----:B------:R-:W-:Y:S05]  /*1b40*/  BSYNC.RECONVERGENT B2 ;  /* 0x0000000000027941 */ /* 0x000fea0003800200 */
.L_x_32:
        /* <DEDUP_REMOVED lines=16> */
.L_x_35:
[----:B------:R-:W-:Y:S05]  /*1c50*/  BSYNC.RECONVERGENT B2 ;  /* 0x0000000000027941 */ /* 0x000fea0003800200 */
.L_x_34:
[----:B------:R0:W-:Y:S01]  /*1c60*/  STG.E desc[UR12][R4.64+0xc], R11 ;  /* 0x00000c0b04007986 */ /* 0x0001e2000c10190c */
[----:B------:R-:W-:Y:S01]  /*1c70*/  IADD3 R12, PT, PT, R12, 0x8, RZ ;  /* 0x000000080c0c7810 */ /* 0x000fe20007ffe0ff */
[----:B------:R-:W-:Y:S06]  /*1c80*/  BRA.U UP0, `(.L_x_36) ;  /* 0xfffffff500cc7547 */ /* 0x000fec000b83ffff */
.L_x_19:
[----:B------:R-:W-:-:S13]  /*1c90*/  ISETP.NE.AND P0, PT, RZ, UR14, PT ;  /* 0x0000000eff007c0c */ /* 0x000fda000bf05270 */
[----:B------:R-:W-:Y:S05]  /*1ca0*/  @!P0 EXIT ;  /* 0x000000000000894d */ /* 0x000fea0003800000 */
[----:B------:R-:W1:Y:S01]  /*1cb0*/  LDCU UR5, c[0x0][0x394] ;  /* 0x00007280ff0577ac */ /* 0x000e620008000800 */
[----:B------:R-:W-:Y:S02]  /*1cc0*/  UISETP.GE.U32.AND UP0, UPT, UR14, 0x4, UPT ;  /* 0x000000040e00788c */ /* 0x000fe4000bf06070 */
[----:B-1----:R-:W-:-:S07]  /*1cd0*/  ULOP3.LUT UR5, UR5, 0x3, URZ, 0xc0, !UPT ;  /* 0x0000000305057892 */ /* 0x002fce000f8ec0ff */
[----:B------:R-:W-:Y:S05]  /*1ce0*/  BRA.U !UP0, `(.L_x_37) ;  /* 0x0000000508207547 */ /* 0x000fea000b800000 */
[----:B0-----:R-:W0:Y:S01]  /*1cf0*/  LDC.64 R4, c[0x0][0x380] ;  /* 0x0000e000ff047b82 */ /* 0x001e220000000a00 */
[----:B------:R-:W-:-:S05]  /*1d00*/  IADD3 R6, PT, PT, R8, UR4, RZ ;  /* 0x0000000408067c10 */ /* 0x000fca000fffe0ff */
[----:B0-----:R-:W-:-:S05]  /*1d10*/  IMAD.WIDE R4, R6, 0x4, R4 ;  /* 0x0000000406047825 */ /* 0x001fca00078e0204 */
[----:B------:R-:W2:Y:S01]  /*1d20*/  LDG.E R7, desc[UR12][R4.64] ;  /* 0x0000000c04077981 */ /* 0x000ea2000c1e1900 */
[----:B------:R-:W0:Y:S01]  /*1d30*/  MUFU.RCP R0, R3 ;  /* 0x0000000300007308 */ /* 0x000e220000001000 */
[----:B------:R-:W-:Y:S01]  /*1d40*/  BSSY.RECONVERGENT B2, `(.L_x_38) ;  /* 0x000000c000027945 */ /* 0x000fe20003800200 */
[----:B0-----:R-:W-:-:S04]  /*1d50*/  FFMA R9, R0, -R3, 1 ;  /* 0x3f80000000097423 */ /* 0x001fc80000000803 */
[----:B------:R-:W-:Y:S01]  /*1d60*/  FFMA R0, R0, R9, R0 ;  /* 0x0000000900007223 */ /* 0x000fe20000000000 */
[----:B--2---:R-:W-:-:S04]  /*1d70*/  FADD R12, R7, -R2 ;  /* 0x80000002070c7221 */ /* 0x004fc80000000000 */
[----:B------:R-:W0:Y:S01]  /*1d80*/  FCHK P0, R12, R3 ;  /* 0x000000030c007302 */ /* 0x000e220000000000 */
[----:B------:R-:W-:-:S04]  /*1d90*/  FFMA R7, R0, R12, RZ ;  /* 0x0000000c00077223 */ /* 0x000fc800000000ff */
[----:B------:R-:W-:-:S04]  /*1da0*/  FFMA R10, R7, -R3, R12 ;  /* 0x80000003070a7223 */ /* 0x000fc8000000000c */
[----:B------:R-:W-:Y:S01]  /*1db0*/  FFMA R9, R0, R10, R7 ;  /* 0x0000000a00097223 */ /* 0x000fe20000000007 */
[----:B0-----:R-:W-:Y:S06]  /*1dc0*/  @!P0 BRA `(.L_x_39) ;  /* 0x00000000000c8947 */ /* 0x001fec0003800000 */
[----:B------:R-:W-:Y:S02]  /*1dd0*/  MOV R0, R12 ;  /* 0x0000000c00007202 */ /* 0x000fe40000000f00 */
[----:B------:R-:W-:-:S07]  /*1de0*/  MOV R10, 0x1e00 ;  /* 0x00001e00000a7802 */ /* 0x000fce0000000f00 */
[----:B------:R-:W-:Y:S05]  /*1df0*/  CALL.REL.NOINC `($__internal_1_$__cuda_sm3x_div_rn_noftz_f32_slowpath) ;  /* 0x00000008004c7944 */ /* 0x000fea0003c00000 */
.L_x_39:
[----:B------:R-:W-:Y:S05]  /*1e00*/  BSYNC.RECONVERGENT B2 ;  /* 0x0000000000027941 */ /* 0x000fea0003800200 */
.L_x_38:
[----:B------:R-:W0:Y:S02]  /*1e10*/  LDC.64 R10, c[0x0][0x388] ;  /* 0x0000e200ff0a7b82 */ /* 0x000e240000000a00 */
[----:B0-----:R-:W-:-:S05]  /*1e20*/  IMAD.WIDE R6, R6, 0x4, R10 ;  /* 0x0000000406067825 */ /* 0x001fca00078e020a */
        /* <DEDUP_REMOVED lines=16> */
.L_x_41:
[----:B------:R-:W-:Y:S05]  /*1f30*/  BSYNC.RECONVERGENT B2 ;  /* 0x0000000000027941 */ /* 0x000fea0003800200 */
.L_x_40:
        /* <DEDUP_REMOVED lines=15> */
.L_x_43:
[----:B------:R-:W-:Y:S05]  /*2030*/  BSYNC.RECONVERGENT B2 ;  /* 0x0000000000027941 */ /* 0x000fea0003800200 */
.L_x_42:
        /* <DEDUP_REMOVED lines=16> */
.L_x_45:
[----:B------:R-:W-:Y:S05]  /*2140*/  BSYNC.RECONVERGENT B2 ;  /* 0x0000000000027941 */ /* 0x000fea0003800200 */
.L_x_44:
[----:B------:R1:W-:Y:S01]  /*2150*/  STG.E desc[UR12][R6.64+0xc], R11 ;  /* 0x00000c0b06007986 */ /* 0x0003e2000c10190c */
[----:B------:R-:W-:-:S12]  /*2160*/  UIADD3 UR4, UPT, UPT, UR4, 0x4, URZ ;  /* 0x0000000404047890 */ /* 0x000fd8000fffe0ff */
.L_x_37:
[----:B------:R-:W-:-:S13]  /*2170*/  ISETP.NE.AND P0, PT, RZ, UR5, PT ;  /* 0x00000005ff007c0c */ /* 0x000fda000bf05270 */
[----:B------:R-:W-:Y:S05]  /*2180*/  @!P0 EXIT ;  /* 0x000000000000894d */ /* 0x000fea0003800000 */
[----:B------:R-:W-:-:S09]  /*2190*/  UISETP.NE.AND UP0, UPT, UR5, 0x1, UPT ;  /* 0x000000010500788c */ /* 0x000fd2000bf05270 */
[----:B------:R-:W-:Y:S05]  /*21a0*/  BRA.U !UP0, `(.L_x_46) ;  /* 0x00000001089c7547 */ /* 0x000fea000b800000 */
[----:B-1----:R-:W1:Y:S01]  /*21b0*/  LDC.64 R6, c[0x0][0x380] ;  /* 0x0000e000ff067b82 */ /* 0x002e620000000a00 */
[----:B0-----:R-:W-:-:S05]  /*21c0*/  IADD3 R4, PT, PT, R8, UR4, RZ ;  /* 0x0000000408047c10 */ /* 0x001fca000fffe0ff */
[----:B-1----:R-:W-:-:S05]  /*21d0*/  IMAD.WIDE R6, R4, 0x4, R6 ;  /* 0x0000000404067825 */ /* 0x002fca00078e0206 */
        /* <DEDUP_REMOVED lines=14> */
.L_x_48:
[----:B------:R-:W-:Y:S05]  /*22c0*/  BSYNC.RECONVERGENT B2 ;  /* 0x0000000000027941 */ /* 0x000fea0003800200 */
.L_x_47:
        /* <DEDUP_REMOVED lines=18> */
.L_x_50:
[----:B------:R-:W-:Y:S05]  /*23f0*/  BSYNC.RECONVERGENT B2 ;  /* 0x0000000000027941 */ /* 0x000fea0003800200 */
.L_x_49:
[----:B------:R2:W-:Y:S01]  /*2400*/  STG.E desc[UR12][R4.64+0x4], R11 ;  /* 0x0000040b04007986 */ /* 0x0005e2000c10190c */
[----:B------:R-:W-:-:S12]  /*2410*/  UIADD3 UR4, UPT, UPT, UR4, 0x2, URZ ;  /* 0x0000000204047890 */ /* 0x000fd8000fffe0ff */
.L_x_46:
[----:B------:R-:W3:Y:S02]  /*2420*/  LDC R0, c[0x0][0x394] ;  /* 0x0000e500ff007b82 */ /* 0x000ee40000000800 */
[----:B---3--:R-:W-:-:S04]  /*2430*/  LOP3.LUT R0, R0, 0x1, RZ, 0xc0, !PT ;  /* 0x0000000100007812 */ /* 0x008fc800078ec0ff */
[----:B------:R-:W-:-:S13]  /*2440*/  ISETP.NE.U32.AND P0, PT, R0, 0x1, PT ;  /* 0x000000010000780c */ /* 0x000fda0003f05070 */
[----:B------:R-:W-:Y:S05]  /*2450*/  @P0 EXIT ;  /* 0x000000000000094d */ /* 0x000fea0003800000 */
[----:B0-2---:R-:W0:Y:S01]  /*2460*/  LDC.64 R4, c[0x0][0x380] ;  /* 0x0000e000ff047b82 */ /* 0x005e220000000a00 */
[----:B------:R-:W-:-:S05]  /*2470*/  IADD3 R8, PT, PT, R8, UR4, RZ ;  /* 0x0000000408087c10 */ /* 0x000fca000fffe0ff */
[----:B0-----:R-:W-:-:S06]  /*2480*/  IMAD.WIDE R4, R8, 0x4, R4 ;  /* 0x0000000408047825 */ /* 0x001fcc00078e0204 */
[----:B------:R-:W2:Y:S01]  /*2490*/  LDG.E R5, desc[UR12][R4.64] ;  /* 0x0000000c04057981 */ /* 0x000ea2000c1e1900 */
[----:B------:R-:W1:Y:S01]  /*24a0*/  MUFU.RCP R0, R3 ;  /* 0x0000000300007308 */ /* 0x000e620000001000 */
[----:B------:R-:W-:Y:S01]  /*24b0*/  BSSY.RECONVERGENT B2, `(.L_x_51) ;  /* 0x000000d000027945 */ /* 0x000fe20003800200 */
[----:B-1----:R-:W-:-:S04]  /*24c0*/  FFMA R7, R0, -R3, 1 ;  /* 0x3f80000000077423 */ /* 0x002fc80000000803 */
        /* <DEDUP_REMOVED lines=10> */
[----:B------:R-:W-:-:S07]  /*2570*/  MOV R7, R9 ;  /* 0x0000000900077202 */ /* 0x000fce0000000f00 */
.L_x_52:
[----:B------:R-:W-:Y:S05]  /*2580*/  BSYNC.RECONVERGENT B2 ;  /* 0x0000000000027941 */ /* 0x000fea0003800200 */
.L_x_51:
[----:B------:R-:W0:Y:S02]  /*2590*/  LDC.64 R2, c[0x0][0x388] ;  /* 0x0000e200ff027b82 */ /* 0x000e240000000a00 */
[----:B0-----:R-:W-:-:S05]  /*25a0*/  IMAD.WIDE R8, R8, 0x4, R2 ;  /* 0x0000000408087825 */ /* 0x001fca00078e0202 */
[----:B------:R-:W-:Y:S01]  /*25b0*/  STG.E desc[UR12][R8.64], R7 ;  /* 0x0000000708007986 */ /* 0x000fe2000c10190c */
[----:B------:R-:W-:Y:S05]  /*25c0*/  EXIT ;  /* 0x000000000000794d */ /* 0x000fea0003800000 */
        .weak           $__internal_0_$__cuda_sm20_sqrt_rn_f32_slowpath
        .type           $__internal_0_$__cuda_sm20_sqrt_rn_f32_slowpath,@function
        .size           $__internal_0_$__cuda_sm20_sqrt_rn_f32_slowpath,($__internal_1_$__cuda_sm3x_div_rn_noftz_f32_slowpath - $__internal_0_$__cuda_sm20_sqrt_rn_f32_slowpath)
$__internal_0_$__cuda_sm20_sqrt_rn_f32_slowpath:
[----:B------:R-:W-:-:S13]  /*25d0*/  LOP3.LUT P0, RZ, R0, 0x7fffffff, RZ, 0xc0, !PT ;  /* 0x7fffffff00ff7812 */ /* 0x000fda000780c0ff */
[----:B------:R-:W-:Y:S01]  /*25e0*/  @!P0 MOV R3, R0 ;  /* 0x0000000000038202 */ /* 0x000fe20000000f00 */
[----:B------:R-:W-:Y:S06]  /*25f0*/  @!P0 BRA `(.L_x_53) ;  /* 0x0000000000408947 */ /* 0x000fec0003800000 */
[----:B------:R-:W-:-:S13]  /*2600*/  FSETP.GEU.FTZ.AND P0, PT, R0, RZ, PT ;  /* 0x000000ff0000720b */ /* 0x000fda0003f1e000 */
[----:B------:R-:W-:Y:S01]  /*2610*/  @!P0 MOV R3, 0x7fffffff ;  /* 0x7fffffff00038802 */ /* 0x000fe20000000f00 */
[----:B------:R-:W-:Y:S06]  /*2620*/  @!P0 BRA `(.L_x_53) ;  /* 0x0000000000348947 */ /* 0x000fec0003800000 */
[----:B------:R-:W-:-:S13]  /*2630*/  FSETP.GTU.FTZ.AND P0, PT, |R0|, +INF , PT ;  /* 0x7f8000000000780b */ /* 0x000fda0003f1c200 */
[----:B------:R-:W-:Y:S01]  /*2640*/  @P0 FADD.FTZ R3, R0, 1 ;  /* 0x3f80000000030421 */ /* 0x000fe20000010000 */
[----:B------:R-:W-:Y:S06]  /*2650*/  @P0 BRA `(.L_x_53) ;  /* 0x0000000000280947 */ /* 0x000fec0003800000 */
[----:B------:R-:W-:-:S13]  /*2660*/  FSETP.NEU.FTZ.AND P0, PT, |R0|, +INF , PT ;  /* 0x7f8000000000780b */ /* 0x000fda0003f1d200 */
[----:B------:R-:W-:-:S04]  /*2670*/  @P0 FFMA R4, R0, 1.84467440737095516160e+19, RZ ;  /* 0x5f80000000040823 */ /* 0x000fc800000000ff */
[----:B------:R-:W0:Y:S02]  /*2680*/  @P0 MUFU.RSQ R3, R4 ;  /* 0x0000000400030308 */ /* 0x000e240000001400 */
[----:B0-----:R-:W-:Y:S01]  /*2690*/  @P0 FMUL.FTZ R5, R4, R3 ;  /* 0x0000000304050220 */ /* 0x001fe20000410000 */
[----:B------:R-:W-:Y:S01]  /*26a0*/  @P0 FMUL.FTZ R7, R3, 0.5 ;  /* 0x3f00000003070820 */ /* 0x000fe20000410000 */
[----:B------:R-:W-:Y:S02]  /*26b0*/  @!P0 MOV R3, R0 ;  /* 0x0000000000038202 */ /* 0x000fe40000000f00 */
[----:B------:R-:W-:-:S04]  /*26c0*/  @P0 FADD.FTZ R6, -R5, -RZ ;  /* 0x800000ff05060221 */ /* 0x000fc80000010100 */
[----:B------:R-:W-:-:S04]  /*26d0*/  @P0 FFMA R6, R5, R6, R4 ;  /* 0x0000000605060223 */ /* 0x000fc80000000004 */
[----:B------:R-:W-:-:S04]  /*26e0*/  @P0 FFMA R6, R6, R7, R5 ;  /* 0x0000000706060223 */ /* 0x000fc80000000005 */
[----:B------:R-:W-:-:S07]  /*26f0*/  @P0 FMUL.FTZ R3, R6, 2.3283064365386962891e-10 ;  /* 0x2f80000006030820 */ /* 0x000fce0000410000 */
.L_x_53:
[----:B------:R-:W-:Y:S01]  /*2700*/  HFMA2 R5, -RZ, RZ, 0, 0 ;  /* 0x00000000ff057431 */ /* 0x000fe200000001ff */
[----:B------:R-:W-:-:S04]  /*2710*/  MOV R4, R9 ;  /* 0x0000000900047202 */ /* 0x000fc80000000f00 */
[----:B------:R-:W-:Y:S05]  /*2720*/  RET.REL.NODEC R4 `(_Z14layer_norm_gpuPfS_ii) ;  /* 0xffffffd804347950 */ /* 0x000fea0003c3ffff */
        .weak           $__internal_1_$__cuda_sm3x_div_rn_noftz_f32_slowpath
        .type           $__internal_1_$__cuda_sm3x_div_rn_noftz_f32_slowpath,@function
        .size           $__internal_1_$__cuda_sm3x_div_rn_noftz_f32_slowpath,(.L_x_67 - $__internal_1_$__cuda_sm3x_div_rn_noftz_f32_slowpath)
$__internal_1_$__cuda_sm3x_div_rn_noftz_f32_slowpath:
[----:B------:R-:W-:Y:S01]  /*2730*/  SHF.R.U32.HI R9, RZ, 0x17, R3 ;  /* 0x00000017ff097819 */ /* 0x000fe20000011603 */
[----:B------:R-:W-:Y:S01]  /*2740*/  BSSY.RECONVERGENT B0, `(.L_x_54) ;  /* 0x0000063000007945 */ /* 0x000fe20003800200 */
[----:B------:R-:W-:Y:S02]  /*2750*/  SHF.R.U32.HI R14, RZ, 0x17, R0 ;  /* 0x00000017ff0e7819 */ /* 0x000fe40000011600 */
[----:B------:R-:W-:Y:S02]  /*2760*/  LOP3.LUT R9, R9, 0xff, RZ, 0xc0, !PT ;  /* 0x000000ff09097812 */ /* 0x000fe400078ec0ff */
[----:B------:R-:W-:Y:S02]  /*2770*/  LOP3.LUT R14, R14, 0xff, RZ, 0xc0, !PT ;  /* 0x000000ff0e0e7812 */ /* 0x000fe400078ec0ff */
[----:B------:R-:W-:Y:S02]  /*2780*/  IADD3 R15, PT, PT, R9, -0x1, RZ ;  /* 0xffffffff090f7810 */ /* 0x000fe40007ffe0ff */
[----:B------:R-:W-:-:S02]  /*2790*/  IADD3 R16, PT, PT, R14, -0x1, RZ ;  /* 0xffffffff0e107810 */ /* 0x000fc40007ffe0ff */
[----:B------:R-:W-:Y:S02]  /*27a0*/  ISETP.GT.U32.AND P0, PT, R15, 0xfd, PT ;  /* 0x000000fd0f00780c */ /* 0x000fe40003f04070 */
[----:B------:R-:W-:Y:S02]  /*27b0*/  MOV R13, R3 ;  /* 0x00000003000d7202 */ /* 0x000fe40000000f00 */
[----:B------:R-:W-:-:S13]  /*27c0*/  ISETP.GT.U32.OR P0, PT, R16, 0xfd, P0 ;  /* 0x000000fd1000780c */ /* 0x000fda0000704470 */
[----:B------:R-:W-:Y:S01]  /*27d0*/  @!P0 MOV R11, RZ ;  /* 0x000000ff000b8202 */ /* 0x000fe20000000f00 */
[----:B------:R-:W-:Y:S06]  /*27e0*/  @!P0 BRA `(.L_x_55) ;  /* 0x00000000005c8947 */ /* 0x000fec0003800000 */
[----:B------:R-:W-:Y:S02]  /*27f0*/  FSETP.GTU.FTZ.AND P0, PT, |R0|, +INF , PT ;  /* 0x7f8000000000780b */ /* 0x000fe40003f1c200 */
[----:B------:R-:W-:-:S04]  /*2800*/  FSETP.GTU.FTZ.AND P1, PT, |R3|, +INF , PT ;  /* 0x7f8000000300780b */ /* 0x000fc80003f3c200 */
[----:B------:R-:W-:-:S13]  /*2810*/  PLOP3.LUT P0, PT, P0, P1, PT, 0xf8, 0x8f ;  /* 0x00000000008f781c */ /* 0x000fda0000703f70 */
[----:B------:R-:W-:Y:S05]  /*2820*/  @P0 BRA `(.L_x_56) ;  /* 0x00000004004c0947 */ /* 0x000fea0003800000 */
[----:B------:R-:W-:-:S13]  /*2830*/  LOP3.LUT P0, RZ, R13, 0x7fffffff, R0, 0xc8, !PT ;  /* 0x7fffffff0dff7812 */ /* 0x000fda000780c800 */
[----:B------:R-:W-:Y:S05]  /*2840*/  @!P0 BRA `(.L_x_57) ;  /* 0x00000004003c8947 */ /* 0x000fea0003800000 */
[C---:B------:R-:W-:Y:S02]  /*2850*/  FSETP.NEU.FTZ.AND P3, PT, |R0|.reuse, +INF , PT ;  /* 0x7f8000000000780b */ /* 0x040fe40003f7d200 */
[----:B------:R-:W-:Y:S02]  /*2860*/  FSETP.NEU.FTZ.AND P1, PT, |R3|, +INF , PT ;  /* 0x7f8000000300780b */ /* 0x000fe40003f3d200 */
[----:B------:R-:W-:-:S11]  /*2870*/  FSETP.NEU.FTZ.AND P0, PT, |R0|, +INF , PT ;  /* 0x7f8000000000780b */ /* 0x000fd60003f1d200 */
[----:B------:R-:W-:Y:S05]  /*2880*/  @!P1 BRA !P3, `(.L_x_57) ;  /* 0x00000004002c9947 */ /* 0x000fea0005800000 */
[----:B------:R-:W-:-:S04]  /*2890*/  LOP3.LUT P3, RZ, R0, 0x7fffffff, RZ, 0xc0, !PT ;  /* 0x7fffffff00ff7812 */ /* 0x000fc8000786c0ff */
[----:B------:R-:W-:-:S13]  /*28a0*/  PLOP3.LUT P1, PT, P1, P3, PT, 0x2f, 0xf2 ;  /* 0x0000000000f2781c */ /* 0x000fda0000f26577 */
[----:B------:R-:W-:Y:S05]  /*28b0*/  @P1 BRA `(.L_x_58) ;  /* 0x0000000400181947 */ /* 0x000fea0003800000 */
[----:B------:R-:W-:-:S04]  /*28c0*/  LOP3.LUT P1, RZ, R13, 0x7fffffff, RZ, 0xc0, !PT ;  /* 0x7fffffff0dff7812 */ /* 0x000fc8000782c0ff */
[----:B------:R-:W-:-:S13]  /*28d0*/  PLOP3.LUT P0, PT, P0, P1, PT, 0x2f, 0xf2 ;  /* 0x0000000000f2781c */ /* 0x000fda0000702577 */
[----:B------:R-:W-:Y:S05]  /*28e0*/  @P0 BRA `(.L_x_59) ;  /* 0x0000000400000947 */ /* 0x000fea0003800000 */
[----:B------:R-:W-:Y:S02]  /*28f0*/  ISETP.GE.AND P0, PT, R16, RZ, PT ;  /* 0x000000ff1000720c */ /* 0x000fe40003f06270 */
[----:B------:R-:W-:-:S11]  /*2900*/  ISETP.GE.AND P1, PT, R15, RZ, PT ;  /* 0x000000ff0f00720c */ /* 0x000fd60003f26270 */
[----:B------:R-:W-:Y:S01]  /*2910*/  @P0 MOV R11, RZ ;  /* 0x000000ff000b0202 */ /* 0x000fe20000000f00 */
[----:B------:R-:W-:Y:S01]  /*2920*/  @!P0 FFMA R0, R0, 1.84467440737095516160e+19, RZ ;  /* 0x5f80000000008823 */ /* 0x000fe200000000ff */
[----:B------:R-:W-:Y:S01]  /*2930*/  @!P0 MOV R11, 0xffffffc0 ;  /* 0xffffffc0000b8802 */ /* 0x000fe20000000f00 */
[----:B------:R-:W-:-:S03]  /*2940*/  @!P1 FFMA R13, R3, 1.84467440737095516160e+19, RZ ;  /* 0x5f800000030d9823 */ /* 0x000fc600000000ff */
[----:B------:R-:W-:-:S07]  /*2950*/  @!P1 IADD3 R11, PT, PT, R11, 0x40, RZ ;  /* 0x000000400b0b9810 */ /* 0x000fce0007ffe0ff */
.L_x_55:
[----:B------:R-:W-:Y:S01]  /*2960*/  LEA R16, R9, 0xc0800000, 0x17 ;  /* 0xc080000009107811 */ /* 0x000fe200078eb8ff */
[----:B------:R-:W-:Y:S01]  /*2970*/  BSSY.RECONVERGENT B1, `(.L_x_60) ;  /* 0x0000036000017945 */ /* 0x000fe20003800200 */
[----:B------:R-:W-:Y:S02]  /*2980*/  IADD3 R14, PT, PT, R14, -0x7f, RZ ;  /* 0xffffff810e0e7810 */ /* 0x000fe40007ffe0ff */
[----:B------:R-:W-:-:S03]  /*2990*/  IADD3 R18, PT, PT, -R16, R13, RZ ;  /* 0x0000000d10127210 */ /* 0x000fc60007ffe1ff */
[----:B------:R-:W-:Y:S01]  /*29a0*/  IMAD R0, R14, -0x800000, R0 ;  /* 0xff8000000e007824 */ /* 0x000fe200078e0200 */
[----:B------:R-:W0:Y:S01]  /*29b0*/  MUFU.RCP R16, R18 ;  /* 0x0000001200107308 */ /* 0x000e220000001000 */
[----:B------:R-:W-:Y:S01]  /*29c0*/  FADD.FTZ R13, -R18, -RZ ;  /* 0x800000ff120d7221 */ /* 0x000fe20000010100 */
[----:B------:R-:W-:-:S04]  /*29d0*/  IADD3 R14, PT, PT, R14, 0x7f, -R9 ;  /* 0x0000007f0e0e7810 */ /* 0x000fc80007ffe809 */
[----:B------:R-:W-:Y:S01]  /*29e0*/  IADD3 R11, PT, PT, R14, R11, RZ ;  /* 0x0000000b0e0b7210 */ /* 0x000fe20007ffe0ff */
[----:B0-----:R-:W-:-:S04]  /*29f0*/  FFMA R15, R16, R13, 1 ;  /* 0x3f800000100f7423 */ /* 0x001fc8000000000d */
[----:B------:R-:W-:-:S04]  /*2a00*/  FFMA R15, R16, R15, R16 ;  /* 0x0000000f100f7223 */ /* 0x000fc80000000010 */
[----:B------:R-:W-:-:S04]  /*2a10*/  FFMA R16, R0, R15, RZ ;  /* 0x0000000f00107223 */ /* 0x000fc800000000ff */
[----:B------:R-:W-:-:S04]  /*2a20*/  FFMA R17, R13, R16, R0 ;  /* 0x000000100d117223 */ /* 0x000fc80000000000 */
[----:B------:R-:W-:-:S04]  /*2a30*/  FFMA R16, R15, R17, R16 ;  /* 0x000000110f107223 */ /* 0x000fc80000000010 */
[----:B------:R-:W-:-:S04]  /*2a40*/  FFMA R13, R13, R16, R0 ;  /* 0x000000100d0d7223 */ /* 0x000fc80000000000 */
[----:B------:R-:W-:-:S05]  /*2a50*/  FFMA R0, R15, R13, R16 ;  /* 0x0000000d0f007223 */ /* 0x000fca0000000010 */
[----:B------:R-:W-:-:S04]  /*2a60*/  SHF.R.U32.HI R9, RZ, 0x17, R0 ;  /* 0x00000017ff097819 */ /* 0x000fc80000011600 */
[----:B------:R-:W-:-:S04]  /*2a70*/  LOP3.LUT R14, R9, 0xff, RZ, 0xc0, !PT ;  /* 0x000000ff090e7812 */ /* 0x000fc800078ec0ff */
[----:B------:R-:W-:-:S04]  /*2a80*/  IADD3 R9, PT, PT, R14, R11, RZ ;  /* 0x0000000b0e097210 */ /* 0x000fc80007ffe0ff */
[----:B------:R-:W-:-:S04]  /*2a90*/  IADD3 R14, PT, PT, R9, -0x1, RZ ;  /* 0xffffffff090e7810 */ /* 0x000fc80007ffe0ff */
[----:B------:R-:W-:-:S13]  /*2aa0*/  ISETP.GE.U32.AND P0, PT, R14, 0xfe, PT ;  /* 0x000000fe0e00780c */ /* 0x000fda0003f06070 */
[----:B------:R-:W-:Y:S05]  /*2ab0*/  @!P0 BRA `(.L_x_61) ;  /* 0x0000000000808947 */ /* 0x000fea0003800000 */
[----:B------:R-:W-:-:S13]  /*2ac0*/  ISETP.GT.AND P0, PT, R9, 0xfe, PT ;  /* 0x000000fe0900780c */ /* 0x000fda0003f04270 */
[----:B------:R-:W-:Y:S05]  /*2ad0*/  @P0 BRA `(.L_x_62) ;  /* 0x00000000006c0947 */ /* 0x000fea0003800000 */
[----:B------:R-:W-:-:S13]  /*2ae0*/  ISETP.GE.AND P0, PT, R9, 0x1, PT ;  /* 0x000000010900780c */ /* 0x000fda0003f06270 */
[----:B------:R-:W-:Y:S05]  /*2af0*/  @P0 BRA `(.L_x_63) ;  /* 0x0000000000740947 */ /* 0x000fea0003800000 */
[----:B------:R-:W-:Y:S02]  /*2b00*/  ISETP.GE.AND P0, PT, R9, -0x18, PT ;  /* 0xffffffe80900780c */ /* 0x000fe40003f06270 */
[----:B------:R-:W-:-:S11]  /*2b10*/  LOP3.LUT R0, R0, 0x80000000, RZ, 0xc0, !PT ;  /* 0x8000000000007812 */ /* 0x000fd600078ec0ff */
[----:B------:R-:W-:Y:S05]  /*2b20*/  @!P0 BRA `(.L_x_63) ;  /* 0x0000000000688947 */ /* 0x000fea0003800000 */
[CCC-:B------:R-:W-:Y:S01]  /*2b30*/  FFMA.RZ R11, R15.reuse, R13.reuse, R16.reuse ;  /* 0x0000000d0f0b7223 */ /* 0x1c0fe2000000c010 */
[CCC-:B------:R-:W-:Y:S01]  /*2b40*/  FFMA.RP R14, R15.reuse, R13.reuse, R16.reuse ;  /* 0x0000000d0f0e7223 */ /* 0x1c0fe20000008010 */
[----:B------:R-:W-:Y:S01]  /*2b50*/  FFMA.RM R13, R15, R13, R16 ;  /* 0x0000000d0f0d7223 */ /* 0x000fe20000004010 */
[----:B------:R-:W-:Y:S02]  /*2b60*/  IADD3 R16, PT, PT, R9, 0x20, RZ ;  /* 0x0000002009107810 */ /* 0x000fe40007ffe0ff */
[----:B------:R-:W-:Y:S02]  /*2b70*/  LOP3.LUT R11, R11, 0x7fffff, RZ, 0xc0, !PT ;  /* 0x007fffff0b0b7812 */ /* 0x000fe400078ec0ff */
[----:B------:R-:W-:Y:S02]  /*2b80*/  ISETP.NE.AND P3, PT, R9, RZ, PT ;  /* 0x000000ff0900720c */ /* 0x000fe40003f65270 */
[----:B------:R-:W-:Y:S02]  /*2b90*/  LOP3.LUT R11, R11, 0x800000, RZ, 0xfc, !PT ;  /* 0x008000000b0b7812 */ /* 0x000fe400078efcff */
[----:B------:R-:W-:-:S02]  /*2ba0*/  ISETP.NE.AND P1, PT, R9, RZ, PT ;  /* 0x000000ff0900720c */ /* 0x000fc40003f25270 */
[----:B------:R-:W-:Y:S02]  /*2bb0*/  IADD3 R9, PT, PT, -R9, RZ, RZ ;  /* 0x000000ff09097210 */ /* 0x000fe40007ffe1ff */
[----:B------:R-:W-:Y:S02]  /*2bc0*/  SHF.L.U32 R16, R11, R16, RZ ;  /* 0x000000100b107219 */ /* 0x000fe400000006ff */
[----:B------:R-:W-:Y:S02]  /*2bd0*/  FSETP.NEU.FTZ.AND P0, PT, R14, R13, PT ;  /* 0x0000000d0e00720b */ /* 0x000fe40003f1d000 */
[----:B------:R-:W-:Y:S02]  /*2be0*/  SEL R14, R9, RZ, P3 ;  /* 0x000000ff090e7207 */ /* 0x000fe40001800000 */
[----:B------:R-:W-:Y:S02]  /*2bf0*/  ISETP.NE.AND P1, PT, R16, RZ, P1 ;  /* 0x000000ff1000720c */ /* 0x000fe40000f25270 */
[----:B------:R-:W-:-:S02]  /*2c00*/  SHF.R.U32.HI R14, RZ, R14, R11 ;  /* 0x0000000eff0e7219 */ /* 0x000fc4000001160b */
[----:B------:R-:W-:Y:S02]  /*2c10*/  PLOP3.LUT P0, PT, P0, P1, PT, 0xf8, 0x8f ;  /* 0x00000000008f781c */ /* 0x000fe40000703f70 */
[----:B------:R-:W-:Y:S02]  /*2c20*/  SHF.R.U32.HI R16, RZ, 0x1, R14 ;  /* 0x00000001ff107819 */ /* 0x000fe4000001160e */
[----:B------:R-:W-:-:S04]  /*2c30*/  SEL R9, RZ, 0x1, !P0 ;  /* 0x00000001ff097807 */ /* 0x000fc80004000000 */
[----:B------:R-:W-:-:S04]  /*2c40*/  LOP3.LUT R9, R9, 0x1, R16, 0xf8, !PT ;  /* 0x0000000109097812 */ /* 0x000fc800078ef810 */
[----:B------:R-:W-:-:S04]  /*2c50*/  LOP3.LUT R9, R9, R14, RZ, 0xc0, !PT ;  /* 0x0000000e09097212 */ /* 0x000fc800078ec0ff */
[----:B------:R-:W-:-:S04]  /*2c60*/  IADD3 R9, PT, PT, R16, R9, RZ ;  /* 0x0000000910097210 */ /* 0x000fc80007ffe0ff */
[----:B------:R-:W-:Y:S01]  /*2c70*/  LOP3.LUT R0, R9, R0, RZ, 0xfc, !PT ;  /* 0x0000000009007212 */ /* 0x000fe200078efcff */
[----:B------:R-:W-:Y:S06]  /*2c80*/  BRA `(.L_x_63) ;  /* 0x0000000000107947 */ /* 0x000fec0003800000 */
.L_x_62:
[----:B------:R-:W-:-:S04]  /*2c90*/  LOP3.LUT R0, R0, 0x80000000, RZ, 0xc0, !PT ;  /* 0x8000000000007812 */ /* 0x000fc800078ec0ff */
[----:B------:R-:W-:Y:S01]  /*2ca0*/  LOP3.LUT R0, R0, 0x7f800000, RZ, 0xfc, !PT ;  /* 0x7f80000000007812 */ /* 0x000fe200078efcff */
[----:B------:R-:W-:Y:S06]  /*2cb0*/  BRA `(.L_x_63) ;  /* 0x0000000000047947 */ /* 0x000fec0003800000 */
.L_x_61:
[----:B------:R-:W-:-:S07]  /*2cc0*/  LEA R0, R11, R0, 0x17 ;  /* 0x000000000b007211 */ /* 0x000fce00078eb8ff */
.L_x_63:
[----:B------:R-:W-:Y:S05]  /*2cd0*/  BSYNC.RECONVERGENT B1 ;  /* 0x0000000000017941 */ /* 0x000fea0003800200 */
.L_x_60:
[----:B------:R-:W-:Y:S05]  /*2ce0*/  BRA `(.L_x_64) ;  /* 0x0000000000207947 */ /* 0x000fea0003800000 */
.L_x_59:
[----:B------:R-:W-:-:S04]  /*2cf0*/  LOP3.LUT R0, R13, 0x80000000, R0, 0x48, !PT ;  /* 0x800000000d007812 */ /* 0x000fc800078e4800 */
[----:B------:R-:W-:Y:S01]  /*2d00*/  LOP3.LUT R0, R0, 0x7f800000, RZ, 0xfc, !PT ;  /* 0x7f80000000007812 */ /* 0x000fe200078efcff */
[----:B------:R-:W-:Y:S06]  /*2d10*/  BRA `(.L_x_64) ;  /* 0x0000000000147947 */ /* 0x000fec0003800000 */
.L_x_58:
[----:B------:R-:W-:Y:S01]  /*2d20*/  LOP3.LUT R0, R13, 0x80000000, R0, 0x48, !PT ;  /* 0x800000000d007812 */ /* 0x000fe200078e4800 */
[----:B------:R-:W-:Y:S06]  /*2d30*/  BRA `(.L_x_64) ;  /* 0x00000000000c7947 */ /* 0x000fec0003800000 */
.L_x_57:
[----:B------:R-:W0:Y:S01]  /*2d40*/  MUFU.RSQ R0, -QNAN ;  /* 0xffc0000000007908 */ /* 0x000e220000001400 */
[----:B------:R-:W-:Y:S05]  /*2d50*/  BRA `(.L_x_64) ;  /* 0x0000000000047947 */ /* 0x000fea0003800000 */
.L_x_56:
[----:B------:R-:W-:-:S07]  /*2d60*/  FADD.FTZ R0, R0, R3 ;  /* 0x0000000300007221 */ /* 0x000fce0000010000 */
.L_x_64:
[----:B------:R-:W-:Y:S05]  /*2d70*/  BSYNC.RECONVERGENT B0 ;  /* 0x0000000000007941 */ /* 0x000fea0003800200 */
.L_x_54:
[----:B------:R-:W-:Y:S01]  /*2d80*/  HFMA2 R11, -RZ, RZ, 0, 0 ;  /* 0x00000000ff0b7431 */ /* 0x000fe200000001ff */
[----:B0-----:R-:W-:-:S03]  /*2d90*/  MOV R9, R0 ;  /* 0x0000000000097202 */ /* 0x001fc60000000f00 */
[----:B------:R-:W-:Y:S05]  /*2da0*/  RET.REL.NODEC R10 `(_Z14layer_norm_gpuPfS_ii) ;  /* 0xffffffd00a947950 */ /* 0x000fea0003c3ffff */
.L_x_65:
[----:B------:R-:W-:-:S00]  /*2db0*/  BRA `(.L_x_65) ;  /* 0xfffffffc00fc7947 */ /* 0x000fc0000383ffff */
[----:B------:R-:W-:-:S00]  /*2dc0*/  NOP ;  /* 0x0000000000007918 */ /* 0x000fc00000000000 */
        /* <DEDUP_REMOVED lines=11> */
.L_x_67:


//--------------------- .nv.shared.reserved.0     --------------------------
	.section	.nv.shared.reserved.0,"aw",@nobits
	.weak		__nv_reservedSMEM_offset_0_alias
	.size		__nv_reservedSMEM_offset_0_alias, 0, 64
	.other		__nv_reservedSMEM_offset_0_alias,@"STO_CUDA_RESERVED_SHARED STV_DEFAULT"
__nv_reservedSMEM_offset_0_alias:
	.zero		0
	.zero		64


//--------------------- .nv.constant0._Z14layer_norm_gpuPfS_ii --------------------------
	.section	.nv.constant0._Z14layer_norm_gpuPfS_ii,"a",@progbits
	.sectionflags	@""
	.align	4
.nv.constant0._Z14layer_norm_gpuPfS_ii:
	.zero		920


//--------------------- SYMBOLS --------------------------

	.type		.nv.reservedSmem.offset0,@object
	.size		.nv.reservedSmem.offset0,0x4
